//
// Generated by NVIDIA NVVM Compiler
//
// Compiler Build ID: CL-36424714
// Cuda compilation tools, release 13.0, V13.0.88
// Based on NVVM 20.0.0
//

.version 9.0
.target sm_100
.address_size 64

	// .globl	_Z23createRandomPermutationPiS_il
.extern .func  (.param .b64 func_retval0) malloc
(
	.param .b64 malloc_param_0
)
;
.extern .func free
(
	.param .b64 free_param_0
)
;
.global .align 4 .b8 precalc_xorwow_matrix[102400];
.global .align 4 .b8 precalc_xorwow_offset_matrix[102400];
.global .align 4 .b8 mrg32k3aM1[2304];
.global .align 4 .b8 mrg32k3aM2[2304];
.global .align 4 .b8 mrg32k3aM1SubSeq[2016];
.global .align 4 .b8 mrg32k3aM2SubSeq[2016];
.global .align 4 .b8 mrg32k3aM1Seq[2304];
.global .align 4 .b8 mrg32k3aM2Seq[2304];
.const .align 8 .b8 __cr_lgamma_table[72];
.global .align 1 .b8 _ZN34_INTERNAL_badc01f8_4_k_cu_b8c7efa44cuda3std3__45__cpo5beginE[1];
.global .align 1 .b8 _ZN34_INTERNAL_badc01f8_4_k_cu_b8c7efa44cuda3std3__45__cpo3endE[1];
.global .align 1 .b8 _ZN34_INTERNAL_badc01f8_4_k_cu_b8c7efa44cuda3std3__45__cpo6cbeginE[1];
.global .align 1 .b8 _ZN34_INTERNAL_badc01f8_4_k_cu_b8c7efa44cuda3std3__45__cpo4cendE[1];
.global .align 1 .b8 _ZN34_INTERNAL_badc01f8_4_k_cu_b8c7efa44cuda3std3__436_GLOBAL__N__badc01f8_4_k_cu_b8c7efa46ignoreE[1];
.global .align 1 .b8 _ZN34_INTERNAL_badc01f8_4_k_cu_b8c7efa44cuda3std3__419piecewise_constructE[1];
.global .align 1 .b8 _ZN34_INTERNAL_badc01f8_4_k_cu_b8c7efa44cuda3std3__48in_placeE[1];
.global .align 1 .b8 _ZN34_INTERNAL_badc01f8_4_k_cu_b8c7efa44cuda3std6ranges3__45__cpo4swapE[1];
.global .align 1 .b8 _ZN34_INTERNAL_badc01f8_4_k_cu_b8c7efa44cuda3std6ranges3__45__cpo9iter_moveE[1];

.visible .entry _Z23createRandomPermutationPiS_il(
	.param .u64 .ptr .align 1 _Z23createRandomPermutationPiS_il_param_0,
	.param .u64 .ptr .align 1 _Z23createRandomPermutationPiS_il_param_1,
	.param .u32 _Z23createRandomPermutationPiS_il_param_2,
	.param .u64 _Z23createRandomPermutationPiS_il_param_3
)
{
	.reg .pred 	%p<17>;
	.reg .b16 	%rs<2>;
	.reg .b32 	%r<169>;
	.reg .b64 	%rd<41>;
	.reg .b64 	%fd<36>;

	ld.param.u64 	%rd7, [_Z23createRandomPermutationPiS_il_param_0];
	ld.param.u64 	%rd9, [_Z23createRandomPermutationPiS_il_param_1];
	ld.param.u32 	%r16, [_Z23createRandomPermutationPiS_il_param_2];
	ld.param.u64 	%rd8, [_Z23createRandomPermutationPiS_il_param_3];
	cvta.to.global.u64 	%rd1, %rd9;
	mov.u32 	%r17, %tid.x;
	mov.u32 	%r18, %ctaid.x;
	mov.u32 	%r19, %ntid.x;
	mad.lo.s32 	%r1, %r18, %r19, %r17;
	mul.lo.s32 	%r2, %r16, %r1;
	mul.wide.s32 	%rd2, %r16, 4;
	{ // callseq 0, 0
	.param .b64 param0;
	st.param.b64 	[param0], %rd2;
	.param .b64 retval0;
	call.uni (retval0), 
	malloc, 
	(
	param0
	);
	ld.param.b64 	%rd10, [retval0];
	} // callseq 0
	setp.eq.s32 	%p1, %r16, 0;
	@%p1 bra 	$L__BB0_3;
	cvta.to.global.u64 	%rd4, %rd7;
	mov.b64 	%rd40, 0;
$L__BB0_2:
	add.s64 	%rd12, %rd4, %rd40;
	ld.global.u8 	%rs1, [%rd12];
	add.s64 	%rd13, %rd10, %rd40;
	st.u8 	[%rd13], %rs1;
	add.s64 	%rd40, %rd40, 1;
	setp.lt.u64 	%p2, %rd40, %rd2;
	@%p2 bra 	$L__BB0_2;
$L__BB0_3:
	cvt.u32.u64 	%r20, %rd8;
	add.s32 	%r21, %r1, %r20;
	mul.hi.u32 	%r22, %r21, 3;
	sub.s32 	%r23, %r21, %r22;
	shr.u32 	%r24, %r23, 1;
	add.s32 	%r25, %r24, %r22;
	shr.u32 	%r26, %r25, 30;
	mul.lo.s32 	%r27, %r26, 2147483647;
	sub.s32 	%r28, %r21, %r27;
	max.u32 	%r166, %r28, 1;
	setp.lt.s32 	%p3, %r16, 1;
	@%p3 bra 	$L__BB0_12;
	and.b32  	%r4, %r16, 3;
	setp.lt.u32 	%p4, %r16, 4;
	mov.b32 	%r167, 0;
	@%p4 bra 	$L__BB0_7;
	and.b32  	%r167, %r16, 2147483644;
	mov.b32 	%r163, 0;
$L__BB0_6:
	.pragma "nounroll";
	sub.s32 	%r31, %r16, %r163;
	cvt.rn.f64.s32 	%fd1, %r31;
	add.f64 	%fd2, %fd1, 0d3FF0000000000000;
	mul.hi.u32 	%r32, %r166, 110892733;
	sub.s32 	%r33, %r166, %r32;
	shr.u32 	%r34, %r33, 1;
	add.s32 	%r35, %r34, %r32;
	shr.u32 	%r36, %r35, 16;
	mul.lo.s32 	%r37, %r36, 127773;
	sub.s32 	%r38, %r166, %r37;
	mul.lo.s32 	%r39, %r38, 16807;
	mul.lo.s32 	%r40, %r36, 2836;
	setp.lt.u32 	%p5, %r39, %r40;
	xor.b32  	%r41, %r40, 2147483647;
	neg.s32 	%r42, %r40;
	selp.b32 	%r43, %r41, %r42, %p5;
	add.s32 	%r44, %r43, %r39;
	add.s32 	%r45, %r44, -1;
	cvt.rn.f64.u32 	%fd3, %r45;
	div.rn.f64 	%fd4, %fd3, 0d41DFFFFFFF800000;
	fma.rn.f64 	%fd5, %fd2, %fd4, 0d0000000000000000;
	cvt.rzi.s32.f64 	%r46, %fd5;
	mul.wide.s32 	%rd14, %r46, 4;
	add.s64 	%rd15, %rd10, %rd14;
	ld.u32 	%r47, [%rd15];
	add.s32 	%r48, %r163, %r2;
	mul.wide.s32 	%rd16, %r48, 4;
	add.s64 	%rd17, %rd1, %rd16;
	st.global.u32 	[%rd17], %r47;
	not.b32 	%r49, %r163;
	add.s32 	%r50, %r16, %r49;
	mul.wide.s32 	%rd18, %r50, 4;
	add.s64 	%rd19, %rd10, %rd18;
	ld.u32 	%r51, [%rd19];
	st.u32 	[%rd15], %r51;
	cvt.rn.f64.s32 	%fd6, %r50;
	add.f64 	%fd7, %fd6, 0d3FF0000000000000;
	mul.hi.u32 	%r52, %r44, 110892733;
	sub.s32 	%r53, %r44, %r52;
	shr.u32 	%r54, %r53, 1;
	add.s32 	%r55, %r54, %r52;
	shr.u32 	%r56, %r55, 16;
	mul.lo.s32 	%r57, %r56, 127773;
	sub.s32 	%r58, %r44, %r57;
	mul.lo.s32 	%r59, %r58, 16807;
	mul.lo.s32 	%r60, %r56, 2836;
	setp.lt.u32 	%p6, %r59, %r60;
	xor.b32  	%r61, %r60, 2147483647;
	neg.s32 	%r62, %r60;
	selp.b32 	%r63, %r61, %r62, %p6;
	add.s32 	%r64, %r63, %r59;
	add.s32 	%r65, %r64, -1;
	cvt.rn.f64.u32 	%fd8, %r65;
	div.rn.f64 	%fd9, %fd8, 0d41DFFFFFFF800000;
	fma.rn.f64 	%fd10, %fd7, %fd9, 0d0000000000000000;
	cvt.rzi.s32.f64 	%r66, %fd10;
	mul.wide.s32 	%rd20, %r66, 4;
	add.s64 	%rd21, %rd10, %rd20;
	ld.u32 	%r67, [%rd21];
	st.global.u32 	[%rd17+4], %r67;
	ld.u32 	%r68, [%rd19+-4];
	st.u32 	[%rd21], %r68;
	add.s32 	%r69, %r31, -2;
	cvt.rn.f64.s32 	%fd11, %r69;
	add.f64 	%fd12, %fd11, 0d3FF0000000000000;
	mul.hi.u32 	%r70, %r64, 110892733;
	sub.s32 	%r71, %r64, %r70;
	shr.u32 	%r72, %r71, 1;
	add.s32 	%r73, %r72, %r70;
	shr.u32 	%r74, %r73, 16;
	mul.lo.s32 	%r75, %r74, 127773;
	sub.s32 	%r76, %r64, %r75;
	mul.lo.s32 	%r77, %r76, 16807;
	mul.lo.s32 	%r78, %r74, 2836;
	setp.lt.u32 	%p7, %r77, %r78;
	xor.b32  	%r79, %r78, 2147483647;
	neg.s32 	%r80, %r78;
	selp.b32 	%r81, %r79, %r80, %p7;
	add.s32 	%r82, %r81, %r77;
	add.s32 	%r83, %r82, -1;
	cvt.rn.f64.u32 	%fd13, %r83;
	div.rn.f64 	%fd14, %fd13, 0d41DFFFFFFF800000;
	fma.rn.f64 	%fd15, %fd12, %fd14, 0d0000000000000000;
	cvt.rzi.s32.f64 	%r84, %fd15;
	mul.wide.s32 	%rd22, %r84, 4;
	add.s64 	%rd23, %rd10, %rd22;
	ld.u32 	%r85, [%rd23];
	st.global.u32 	[%rd17+8], %r85;
	ld.u32 	%r86, [%rd19+-8];
	st.u32 	[%rd23], %r86;
	add.s32 	%r87, %r31, -3;
	cvt.rn.f64.s32 	%fd16, %r87;
	add.f64 	%fd17, %fd16, 0d3FF0000000000000;
	mul.hi.u32 	%r88, %r82, 110892733;
	sub.s32 	%r89, %r82, %r88;
	shr.u32 	%r90, %r89, 1;
	add.s32 	%r91, %r90, %r88;
	shr.u32 	%r92, %r91, 16;
	mul.lo.s32 	%r93, %r92, 127773;
	sub.s32 	%r94, %r82, %r93;
	mul.lo.s32 	%r95, %r94, 16807;
	mul.lo.s32 	%r96, %r92, 2836;
	setp.lt.u32 	%p8, %r95, %r96;
	xor.b32  	%r97, %r96, 2147483647;
	neg.s32 	%r98, %r96;
	selp.b32 	%r99, %r97, %r98, %p8;
	add.s32 	%r166, %r99, %r95;
	add.s32 	%r100, %r166, -1;
	cvt.rn.f64.u32 	%fd18, %r100;
	div.rn.f64 	%fd19, %fd18, 0d41DFFFFFFF800000;
	fma.rn.f64 	%fd20, %fd17, %fd19, 0d0000000000000000;
	cvt.rzi.s32.f64 	%r101, %fd20;
	mul.wide.s32 	%rd24, %r101, 4;
	add.s64 	%rd25, %rd10, %rd24;
	ld.u32 	%r102, [%rd25];
	st.global.u32 	[%rd17+12], %r102;
	ld.u32 	%r103, [%rd19+-12];
	st.u32 	[%rd25], %r103;
	add.s32 	%r163, %r163, 4;
	setp.ne.s32 	%p9, %r163, %r167;
	@%p9 bra 	$L__BB0_6;
$L__BB0_7:
	setp.eq.s32 	%p10, %r4, 0;
	@%p10 bra 	$L__BB0_12;
	setp.eq.s32 	%p11, %r4, 1;
	@%p11 bra 	$L__BB0_10;
	sub.s32 	%r104, %r16, %r167;
	cvt.rn.f64.s32 	%fd21, %r104;
	add.f64 	%fd22, %fd21, 0d3FF0000000000000;
	mul.hi.u32 	%r105, %r166, 110892733;
	sub.s32 	%r106, %r166, %r105;
	shr.u32 	%r107, %r106, 1;
	add.s32 	%r108, %r107, %r105;
	shr.u32 	%r109, %r108, 16;
	mul.lo.s32 	%r110, %r109, 127773;
	sub.s32 	%r111, %r166, %r110;
	mul.lo.s32 	%r112, %r111, 16807;
	mul.lo.s32 	%r113, %r109, 2836;
	setp.lt.u32 	%p12, %r112, %r113;
	xor.b32  	%r114, %r113, 2147483647;
	neg.s32 	%r115, %r113;
	selp.b32 	%r116, %r114, %r115, %p12;
	add.s32 	%r117, %r116, %r112;
	add.s32 	%r118, %r117, -1;
	cvt.rn.f64.u32 	%fd23, %r118;
	div.rn.f64 	%fd24, %fd23, 0d41DFFFFFFF800000;
	fma.rn.f64 	%fd25, %fd22, %fd24, 0d0000000000000000;
	cvt.rzi.s32.f64 	%r119, %fd25;
	mul.wide.s32 	%rd26, %r119, 4;
	add.s64 	%rd27, %rd10, %rd26;
	ld.u32 	%r120, [%rd27];
	add.s32 	%r121, %r167, %r2;
	mul.wide.s32 	%rd28, %r121, 4;
	add.s64 	%rd29, %rd1, %rd28;
	st.global.u32 	[%rd29], %r120;
	not.b32 	%r122, %r167;
	add.s32 	%r123, %r16, %r122;
	mul.wide.s32 	%rd30, %r123, 4;
	add.s64 	%rd31, %rd10, %rd30;
	ld.u32 	%r124, [%rd31];
	st.u32 	[%rd27], %r124;
	cvt.rn.f64.s32 	%fd26, %r123;
	add.f64 	%fd27, %fd26, 0d3FF0000000000000;
	mul.hi.u32 	%r125, %r117, 110892733;
	sub.s32 	%r126, %r117, %r125;
	shr.u32 	%r127, %r126, 1;
	add.s32 	%r128, %r127, %r125;
	shr.u32 	%r129, %r128, 16;
	mul.lo.s32 	%r130, %r129, 127773;
	sub.s32 	%r131, %r117, %r130;
	mul.lo.s32 	%r132, %r131, 16807;
	mul.lo.s32 	%r133, %r129, 2836;
	setp.lt.u32 	%p13, %r132, %r133;
	xor.b32  	%r134, %r133, 2147483647;
	neg.s32 	%r135, %r133;
	selp.b32 	%r136, %r134, %r135, %p13;
	add.s32 	%r166, %r136, %r132;
	add.s32 	%r137, %r166, -1;
	cvt.rn.f64.u32 	%fd28, %r137;
	div.rn.f64 	%fd29, %fd28, 0d41DFFFFFFF800000;
	fma.rn.f64 	%fd30, %fd27, %fd29, 0d0000000000000000;
	cvt.rzi.s32.f64 	%r138, %fd30;
	mul.wide.s32 	%rd32, %r138, 4;
	add.s64 	%rd33, %rd10, %rd32;
	ld.u32 	%r139, [%rd33];
	st.global.u32 	[%rd29+4], %r139;
	ld.u32 	%r140, [%rd31+-4];
	st.u32 	[%rd33], %r140;
	add.s32 	%r167, %r167, 2;
$L__BB0_10:
	and.b32  	%r141, %r16, 1;
	setp.eq.b32 	%p14, %r141, 1;
	not.pred 	%p15, %p14;
	@%p15 bra 	$L__BB0_12;
	sub.s32 	%r142, %r16, %r167;
	cvt.rn.f64.s32 	%fd31, %r142;
	add.f64 	%fd32, %fd31, 0d3FF0000000000000;
	mul.hi.u32 	%r143, %r166, 110892733;
	sub.s32 	%r144, %r166, %r143;
	shr.u32 	%r145, %r144, 1;
	add.s32 	%r146, %r145, %r143;
	shr.u32 	%r147, %r146, 16;
	mul.lo.s32 	%r148, %r147, 127773;
	sub.s32 	%r149, %r166, %r148;
	mul.lo.s32 	%r150, %r149, 16807;
	mul.lo.s32 	%r151, %r147, 2836;
	setp.lt.u32 	%p16, %r150, %r151;
	xor.b32  	%r152, %r151, 2147483647;
	neg.s32 	%r153, %r151;
	selp.b32 	%r154, %r152, %r153, %p16;
	add.s32 	%r155, %r154, %r150;
	add.s32 	%r156, %r155, -1;
	cvt.rn.f64.u32 	%fd33, %r156;
	div.rn.f64 	%fd34, %fd33, 0d41DFFFFFFF800000;
	fma.rn.f64 	%fd35, %fd32, %fd34, 0d0000000000000000;
	cvt.rzi.s32.f64 	%r157, %fd35;
	mul.wide.s32 	%rd34, %r157, 4;
	add.s64 	%rd35, %rd10, %rd34;
	ld.u32 	%r158, [%rd35];
	add.s32 	%r159, %r167, %r2;
	mul.wide.s32 	%rd36, %r159, 4;
	add.s64 	%rd37, %rd1, %rd36;
	st.global.u32 	[%rd37], %r158;
	not.b32 	%r160, %r167;
	add.s32 	%r161, %r16, %r160;
	mul.wide.s32 	%rd38, %r161, 4;
	add.s64 	%rd39, %rd10, %rd38;
	ld.u32 	%r162, [%rd39];
	st.u32 	[%rd35], %r162;
$L__BB0_12:
	{ // callseq 1, 0
	.param .b64 param0;
	st.param.b64 	[param0], %rd10;
	call.uni 
	free, 
	(
	param0
	);
	} // callseq 1
	ret;

}


// ===== COMPILED SASS (sm_100) =====

	.target	sm_100

	.elftype	@"ET_EXEC"


//--------------------- .note.nv.tkinfo           --------------------------
	.section	.note.nv.tkinfo,"",@"SHT_NOTE"
	.sectionflags	@"SHF_NOTE_NV_TKINFO"
	.tkinfo
        /*0018*/ 	.word	0x00000002
        /*0030*/ 	.string	""
        /*0030*/ 	.string	"ptxas"
        /*0030*/ 	.string	"Cuda compilation tools, release 13.0, V13.0.88"
        /*0030*/ 	.string	"Build cuda_13.0.r13.0/compiler.36424714_0"
        /*0030*/ 	.string	"-arch sm_100 -m 64 "



//--------------------- .note.nv.cuinfo           --------------------------
	.section	.note.nv.cuinfo,"",@"SHT_NOTE"
	.sectionflags	@"SHF_NOTE_NV_CUINFO"
        /*0018*/ 	.short	0x0002
        /*001a*/ 	.short	0x0064
        /*001c*/ 	.short	0x0082
	.zero		2


//--------------------- .nv.info                  --------------------------
	.section	.nv.info,"",@"SHT_CUDA_INFO"
	.align	4


	//----- nvinfo : EIATTR_REGCOUNT
	.align		4
        /*0000*/ 	.byte	0x04, 0x2f
        /*0002*/ 	.short	(.L_19 - .L_18)
	.align		4
.L_18:
        /*0004*/ 	.word	index@(_Z23createRandomPermutationPiS_il)
        /*0008*/ 	.word	0x00000026


	//----- nvinfo : EIATTR_FRAME_SIZE
	.align		4
.L_19:
        /*000c*/ 	.byte	0x04, 0x11
        /*000e*/ 	.short	(.L_21 - .L_20)
	.align		4
.L_20:
        /*0010*/ 	.word	index@($__internal_0_$__cuda_sm20_div_rn_f64_full)
        /*0014*/ 	.word	0x00000000


	//----- nvinfo : EIATTR_FRAME_SIZE
	.align		4
.L_21:
        /*0018*/ 	.byte	0x04, 0x11
        /*001a*/ 	.short	(.L_23 - .L_22)
	.align		4
.L_22:
        /*001c*/ 	.word	index@(_Z23createRandomPermutationPiS_il)
        /*0020*/ 	.word	0x00000000


	//----- nvinfo : EIATTR_MIN_STACK_SIZE
	.align		4
.L_23:
        /*0024*/ 	.byte	0x04, 0x12
        /*0026*/ 	.short	(.L_25 - .L_24)
	.align		4
.L_24:
        /*0028*/ 	.word	index@(_Z23createRandomPermutationPiS_il)
        /*002c*/ 	.word	0x00000000
.L_25:


//--------------------- .nv.compat                --------------------------
	.section	.nv.compat,"",@"SHT_CUDA_COMPAT_INFO"
	.align	4
        /*0000*/ 	.byte	0x02, 0x09, 0x00, 0x00, 0x02, 0x02, 0x01, 0x00, 0x02, 0x05, 0x05, 0x00, 0x03, 0x07, 0x01, 0x01
        /*0010*/ 	.byte	0x02, 0x03, 0x00, 0x00, 0x02, 0x06, 0x01, 0x00, 0x04, 0x0b, 0x08, 0x00, 0x01, 0x00, 0x00, 0x00
        /*0020*/ 	.byte	0x00, 0x00, 0x00, 0x00


//--------------------- .nv.info._Z23createRandomPermutationPiS_il --------------------------
	.section	.nv.info._Z23createRandomPermutationPiS_il,"",@"SHT_CUDA_INFO"
	.sectionflags	@""
	.align	4


	//----- nvinfo : EIATTR_CUDA_API_VERSION
	.align		4
        /*0000*/ 	.byte	0x04, 0x37
        /*0002*/ 	.short	(.L_27 - .L_26)
.L_26:
        /*0004*/ 	.word	0x00000082


	//----- nvinfo : EIATTR_KPARAM_INFO
	.align		4
.L_27:
        /*0008*/ 	.byte	0x04, 0x17
        /*000a*/ 	.short	(.L_29 - .L_28)
.L_28:
        /*000c*/ 	.word	0x00000000
        /*0010*/ 	.short	0x0003
        /*0012*/ 	.short	0x0018
        /*0014*/ 	.byte	0x00, 0xf0, 0x21, 0x00


	//----- nvinfo : EIATTR_KPARAM_INFO
	.align		4
.L_29:
        /*0018*/ 	.byte	0x04, 0x17
        /*001a*/ 	.short	(.L_31 - .L_30)
.L_30:
        /*001c*/ 	.word	0x00000000
        /*0020*/ 	.short	0x0002
        /*0022*/ 	.short	0x0010
        /*0024*/ 	.byte	0x00, 0xf0, 0x11, 0x00


	//----- nvinfo : EIATTR_KPARAM_INFO
	.align		4
.L_31:
        /*0028*/ 	.byte	0x04, 0x17
        /*002a*/ 	.short	(.L_33 - .L_32)
.L_32:
        /*002c*/ 	.word	0x00000000
        /*0030*/ 	.short	0x0001
        /*0032*/ 	.short	0x0008
        /*0034*/ 	.byte	0x00, 0xf5, 0x21, 0x00


	//----- nvinfo : EIATTR_KPARAM_INFO
	.align		4
.L_33:
        /*0038*/ 	.byte	0x04, 0x17
        /*003a*/ 	.short	(.L_35 - .L_34)
.L_34:
        /*003c*/ 	.word	0x00000000
        /*0040*/ 	.short	0x0000
        /*0042*/ 	.short	0x0000
        /*0044*/ 	.byte	0x00, 0xf5, 0x21, 0x00


	//----- nvinfo : EIATTR_SPARSE_MMA_MASK
	.align		4
.L_35:
        /*0048*/ 	.byte	0x03, 0x50
        /*004a*/ 	.short	0x0000


	//----- nvinfo : EIATTR_MAXREG_COUNT
	.align		4
        /*004c*/ 	.byte	0x03, 0x1b
        /*004e*/ 	.short	0x00ff


	//----- nvinfo : EIATTR_EXTERNS
	.align		4
        /*0050*/ 	.byte	0x04, 0x0f
        /*0052*/ 	.short	(.L_37 - .L_36)


	//   ....[0]....
	.align		4
.L_36:
        /*0054*/ 	.word	index@(malloc)


	//   ....[1]....
	.align		4
        /*0058*/ 	.word	index@(free)


	//----- nvinfo : EIATTR_MERCURY_ISA_VERSION
	.align		4
.L_37:
        /*005c*/ 	.byte	0x03, 0x5f
        /*005e*/ 	.short	0x0101


	//----- nvinfo : EIATTR_VRC_CTA_INIT_COUNT
	.align		4
        /*0060*/ 	.byte	0x02, 0x4a
	.zero		1
	.zero		1


	//----- nvinfo : EIATTR_SYSCALL_OFFSETS
	.align		4
        /*0064*/ 	.byte	0x04, 0x46
        /*0066*/ 	.short	(.L_39 - .L_38)


	//   ....[0]....
.L_38:
        /*0068*/ 	.word	0x00000120


	//   ....[1]....
        /*006c*/ 	.word	0x000019d0


	//----- nvinfo : EIATTR_EXIT_INSTR_OFFSETS
	.align		4
.L_39:
        /*0070*/ 	.byte	0x04, 0x1c
        /*0072*/ 	.short	(.L_41 - .L_40)


	//   ....[0]....
.L_40:
        /*0074*/ 	.word	0x000019e0


	//----- nvinfo : EIATTR_CRS_STACK_SIZE
	.align		4
.L_41:
        /*0078*/ 	.byte	0x04, 0x1e
        /*007a*/ 	.short	(.L_43 - .L_42)
.L_42:
        /*007c*/ 	.word	0x00000000


	//----- nvinfo : EIATTR_CBANK_PARAM_SIZE
	.align		4
.L_43:
        /*0080*/ 	.byte	0x03, 0x19
        /*0082*/ 	.short	0x0020


	//----- nvinfo : EIATTR_PARAM_CBANK
	.align		4
        /*0084*/ 	.byte	0x04, 0x0a
        /*0086*/ 	.short	(.L_45 - .L_44)
	.align		4
.L_44:
        /*0088*/ 	.word	index@(.nv.constant0._Z23createRandomPermutationPiS_il)
        /*008c*/ 	.short	0x0380
        /*008e*/ 	.short	0x0020


	//----- nvinfo : EIATTR_SW_WAR
	.align		4
.L_45:
        /*0090*/ 	.byte	0x04, 0x36
        /*0092*/ 	.short	(.L_47 - .L_46)
.L_46:
        /*0094*/ 	.word	0x00000008
.L_47:


//--------------------- .nv.callgraph             --------------------------
	.section	.nv.callgraph,"",@"SHT_CUDA_CALLGRAPH"
	.align	4
	.sectionentsize	8
	.align		4
        /*0000*/ 	.word	0x00000000
	.align		4
        /*0004*/ 	.word	0xffffffff
	.align		4
        /*0008*/ 	.word	index@(_Z23createRandomPermutationPiS_il)
	.align		4
        /*000c*/ 	.word	index@(free)
	.align		4
        /*0010*/ 	.word	index@(_Z23createRandomPermutationPiS_il)
	.align		4
        /*0014*/ 	.word	index@(malloc)
	.align		4
        /*0018*/ 	.word	0x00000000
	.align		4
        /*001c*/ 	.word	0xfffffffe
	.align		4
        /*0020*/ 	.word	0x00000000
	.align		4
        /*0024*/ 	.word	0xfffffffd
	.align		4
        /*0028*/ 	.word	0x00000000
	.align		4
        /*002c*/ 	.word	0xfffffffc


//--------------------- .nv.constant4             --------------------------
	.section	.nv.constant4,"a",@progbits
	.align	8
	.align		8
.nv.constant4:
        /*0000*/ 	.dword	malloc
	.align		8
        /*0008*/ 	.dword	free
	.align		8
        /*0010*/ 	.dword	precalc_xorwow_matrix
	.align		8
        /*0018*/ 	.dword	precalc_xorwow_offset_matrix
	.align		8
        /*0020*/ 	.dword	mrg32k3aM1
	.align		8
        /*0028*/ 	.dword	mrg32k3aM2
	.align		8
        /*0030*/ 	.dword	mrg32k3aM1SubSeq
	.align		8
        /*0038*/ 	.dword	mrg32k3aM2SubSeq
	.align		8
        /*0040*/ 	.dword	mrg32k3aM1Seq
	.align		8
        /*0048*/ 	.dword	mrg32k3aM2Seq
	.align		8
        /*0050*/ 	.dword	_ZN34_INTERNAL_badc01f8_4_k_cu_b8c7efa44cuda3std3__45__cpo5beginE
	.align		8
        /*0058*/ 	.dword	_ZN34_INTERNAL_badc01f8_4_k_cu_b8c7efa44cuda3std3__45__cpo3endE
	.align		8
        /*0060*/ 	.dword	_ZN34_INTERNAL_badc01f8_4_k_cu_b8c7efa44cuda3std3__45__cpo6cbeginE
	.align		8
        /*0068*/ 	.dword	_ZN34_INTERNAL_badc01f8_4_k_cu_b8c7efa44cuda3std3__45__cpo4cendE
	.align		8
        /*0070*/ 	.dword	_ZN34_INTERNAL_badc01f8_4_k_cu_b8c7efa44cuda3std3__436_GLOBAL__N__badc01f8_4_k_cu_b8c7efa46ignoreE
	.align		8
        /*0078*/ 	.dword	_ZN34_INTERNAL_badc01f8_4_k_cu_b8c7efa44cuda3std3__419piecewise_constructE
	.align		8
        /*0080*/ 	.dword	_ZN34_INTERNAL_badc01f8_4_k_cu_b8c7efa44cuda3std3__48in_placeE
	.align		8
        /*0088*/ 	.dword	_ZN34_INTERNAL_badc01f8_4_k_cu_b8c7efa44cuda3std6ranges3__45__cpo4swapE
	.align		8
        /*0090*/ 	.dword	_ZN34_INTERNAL_badc01f8_4_k_cu_b8c7efa44cuda3std6ranges3__45__cpo9iter_moveE


//--------------------- .nv.constant3             --------------------------
	.section	.nv.constant3,"a",@progbits
	.align	8
.nv.constant3:
	.type		__cr_lgamma_table,@object
	.size		__cr_lgamma_table,(.L_8 - __cr_lgamma_table)
__cr_lgamma_table:
        /*0000*/ 	.byte	0x00, 0x00, 0x00, 0x00, 0x00, 0x00, 0x00, 0x00, 0x00, 0x00, 0x00, 0x00, 0x00, 0x00, 0x00, 0x00
        /*0010*/ 	.byte	0xef, 0x39, 0xfa, 0xfe, 0x42, 0x2e, 0xe6, 0x3f, 0x02, 0x20, 0x2a, 0xfa, 0x0b, 0xab, 0xfc, 0x3f
        /*0020*/ 	.byte	0xf9, 0x2c, 0x92, 0x7c, 0xa7, 0x6c, 0x09, 0x40, 0xc9, 0x79, 0x44, 0x3c, 0x64, 0x26, 0x13, 0x40
        /*0030*/ 	.byte	0xca, 0x01, 0xcf, 0x3a, 0x27, 0x51, 0x1a, 0x40, 0x30, 0xcc, 0x2d, 0xf3, 0xe1, 0x0c, 0x21, 0x40
        /*0040*/ 	.byte	0x0d, 0xb7, 0xfc, 0x82, 0x8e, 0x35, 0x25, 0x40
.L_8:


//--------------------- .text._Z23createRandomPermutationPiS_il --------------------------
	.section	.text._Z23createRandomPermutationPiS_il,"ax",@progbits
	.align	128
        .global         _Z23createRandomPermutationPiS_il
        .type           _Z23createRandomPermutationPiS_il,@function
        .size           _Z23createRandomPermutationPiS_il,(.L_x_28 - _Z23createRandomPermutationPiS_il)
        .other          _Z23createRandomPermutationPiS_il,@"STO_CUDA_ENTRY STV_DEFAULT"
_Z23createRandomPermutationPiS_il:
.text._Z23createRandomPermutationPiS_il:
[----:B------:R-:W0:Y:S01]  /*0000*/  LDC R1, c[0x0][0x37c] ;  /* 0x0000df00ff017b82 */ /* 0x000e220000000800 */
[----:B------:R-:W1:Y:S01]  /*0010*/  S2R R16, SR_TID.X ;  /* 0x0000000000107919 */ /* 0x000e620000002100 */
[----:B------:R-:W2:Y:S06]  /*0020*/  LDCU UR38, c[0x0][0x390] ;  /* 0x00007200ff2677ac */ /* 0x000eac0008000800 */
[----:B------:R-:W1:Y:S01]  /*0030*/  S2UR UR4, SR_CTAID.X ;  /* 0x00000000000479c3 */ /* 0x000e620000002500 */
[----:B------:R-:W-:Y:S01]  /*0040*/  MOV R0, 0x0 ;  /* 0x0000000000007802 */ /* 0x000fe20000000f00 */
[----:B------:R-:W3:Y:S01]  /*0050*/  LDCU.64 UR36, c[0x0][0x358] ;  /* 0x00006b00ff2477ac */ /* 0x000ee20008000a00 */
[----:B------:R-:W4:Y:S05]  /*0060*/  LDCU UR42, c[0x0][0x390] ;  /* 0x00007200ff2a77ac */ /* 0x000f2a0008000800 */
[----:B------:R-:W1:Y:S01]  /*0070*/  LDC R9, c[0x0][0x360] ;  /* 0x0000d800ff097b82 */ /* 0x000e620000000800 */
[----:B------:R-:W0:Y:S07]  /*0080*/  LDCU.64 UR40, c[0x0][0x380] ;  /* 0x00007000ff2877ac */ /* 0x000e2e0008000a00 */
[----:B------:R0:W0:Y:S01]  /*0090*/  LDC.64 R2, c[0x4][R0] ;  /* 0x0100000000027b82 */ /* 0x0000220000000a00 */
[----:B--2---:R-:W-:-:S06]  /*00a0*/  UIMAD.WIDE UR38, UR38, 0x4, URZ ;  /* 0x00000004262678a5 */ /* 0x004fcc000f8e02ff */
[----:B------:R-:W-:Y:S02]  /*00b0*/  IMAD.U32 R7, RZ, RZ, UR39 ;  /* 0x00000027ff077e24 */ /* 0x000fe4000f8e00ff */
[----:B------:R-:W-:Y:S02]  /*00c0*/  IMAD.U32 R5, RZ, RZ, UR39 ;  /* 0x00000027ff057e24 */ /* 0x000fe4000f8e00ff */
[----:B------:R-:W-:Y:S01]  /*00d0*/  IMAD.U32 R4, RZ, RZ, UR38 ;  /* 0x00000026ff047e24 */ /* 0x000fe2000f8e00ff */
[----:B------:R-:W-:Y:S01]  /*00e0*/  MOV R5, R7 ;  /* 0x0000000700057202 */ /* 0x000fe20000000f00 */
[----:B------:R-:W-:Y:S02]  /*00f0*/  IMAD.U32 R6, RZ, RZ, UR38 ;  /* 0x00000026ff067e24 */ /* 0x000fe4000f8e00ff */
[----:B-1-34-:R-:W-:-:S07]  /*0100*/  IMAD R16, R9, UR4, R16 ;  /* 0x0000000409107c24 */ /* 0x01afce000f8e0210 */
[----:B------:R-:W-:-:S07]  /*0110*/  LEPC R20, `(.L_x_0) ;  /* 0x000000001014794e */ /* 0x000fce0000000000 */
[----:B0-----:R-:W-:Y:S05]  /*0120*/  CALL.ABS.NOINC R2 ;  /* 0x0000000002007343 */ /* 0x001fea0003c00000 */
.L_x_0:
[----:B------:R-:W0:Y:S02]  /*0130*/  LDC R8, c[0x0][0x390] ;  /* 0x0000e400ff087b82 */ /* 0x000e240000000800 */
[----:B0-----:R-:W-:-:S13]  /*0140*/  ISETP.NE.AND P0, PT, R8, RZ, PT ;  /* 0x000000ff0800720c */ /* 0x001fda0003f05270 */
[----:B------:R-:W-:Y:S05]  /*0150*/  @!P0 BRA `(.L_x_1) ;  /* 0x00000000003c8947 */ /* 0x000fea0003800000 */
[----:B------:R-:W-:Y:S01]  /*0160*/  BSSY.RECONVERGENT B0, `(.L_x_1) ;  /* 0x000000e000007945 */ /* 0x000fe20003800200 */
[----:B------:R-:W-:Y:S02]  /*0170*/  IMAD.MOV.U32 R9, RZ, RZ, RZ ;  /* 0x000000ffff097224 */ /* 0x000fe400078e00ff */
[----:B------:R-:W-:-:S07]  /*0180*/  IMAD.MOV.U32 R11, RZ, RZ, RZ ;  /* 0x000000ffff0b7224 */ /* 0x000fce00078e00ff */
.L_x_2:
[----:B------:R-:W-:-:S04]  /*0190*/  IADD3 R2, P0, PT, R9, UR40, RZ ;  /* 0x0000002809027c10 */ /* 0x000fc8000ff1e0ff */
[----:B0-----:R-:W-:-:S06]  /*01a0*/  IADD3.X R3, PT, PT, R11, UR41, RZ, P0, !PT ;  /* 0x000000290b037c10 */ /* 0x001fcc00087fe4ff */
[----:B------:R-:W2:Y:S01]  /*01b0*/  LDG.E.U8 R3, desc[UR36][R2.64] ;  /* 0x0000002402037981 */ /* 0x000ea2000c1e1100 */
[----:B------:R-:W-:-:S05]  /*01c0*/  IADD3 R6, P0, PT, R4, R9, RZ ;  /* 0x0000000904067210 */ /* 0x000fca0007f1e0ff */
[----:B------:R-:W-:Y:S01]  /*01d0*/  IMAD.X R7, R5, 0x1, R11, P0 ;  /* 0x0000000105077824 */ /* 0x000fe200000e060b */
[----:B------:R-:W-:-:S04]  /*01e0*/  IADD3 R9, P0, PT, R9, 0x1, RZ ;  /* 0x0000000109097810 */ /* 0x000fc80007f1e0ff */
[----:B------:R-:W-:Y:S02]  /*01f0*/  IADD3.X R11, PT, PT, RZ, R11, RZ, P0, !PT ;  /* 0x0000000bff0b7210 */ /* 0x000fe400007fe4ff */
[----:B------:R-:W-:-:S04]  /*0200*/  ISETP.GE.U32.AND P0, PT, R9, UR38, PT ;  /* 0x0000002609007c0c */ /* 0x000fc8000bf06070 */
[----:B------:R-:W-:Y:S01]  /*0210*/  ISETP.GE.U32.AND.EX P0, PT, R11, UR39, PT, P0 ;  /* 0x000000270b007c0c */ /* 0x000fe2000bf06100 */
[----:B--2---:R0:W-:-:S12]  /*0220*/  ST.E.U8 desc[UR36][R6.64], R3 ;  /* 0x0000000306007985 */ /* 0x0041d8000c101124 */
[----:B------:R-:W-:Y:S05]  /*0230*/  @!P0 BRA `(.L_x_2) ;  /* 0xfffffffc00d48947 */ /* 0x000fea000383ffff */
[----:B------:R-:W-:Y:S05]  /*0240*/  BSYNC.RECONVERGENT B0 ;  /* 0x0000000000007941 */ /* 0x000fea0003800200 */
.L_x_1:
[----:B------:R-:W1:Y:S01]  /*0250*/  LDCU UR4, c[0x0][0x398] ;  /* 0x00007300ff0477ac */ /* 0x000e620008000800 */
[----:B------:R-:W-:Y:S01]  /*0260*/  ISETP.GE.AND P0, PT, R8, 0x1, PT ;  /* 0x000000010800780c */ /* 0x000fe20003f06270 */
[----:B-1----:R-:W-:-:S04]  /*0270*/  VIADD R0, R16, UR4 ;  /* 0x0000000410007c36 */ /* 0x002fc80008000000 */
[----:B0-----:R-:W-:-:S04]  /*0280*/  IMAD.HI.U32 R3, R0, 0x3, RZ ;  /* 0x0000000300037827 */ /* 0x001fc800078e00ff */
[----:B------:R-:W-:-:S05]  /*0290*/  IMAD.IADD R2, R0, 0x1, -R3 ;  /* 0x0000000100027824 */ /* 0x000fca00078e0a03 */
[----:B------:R-:W-:-:S04]  /*02a0*/  LEA.HI R2, R2, R3, RZ, 0x1f ;  /* 0x0000000302027211 */ /* 0x000fc800078ff8ff */
[----:B------:R-:W-:-:S05]  /*02b0*/  SHF.R.U32.HI R3, RZ, 0x1e, R2 ;  /* 0x0000001eff037819 */ /* 0x000fca0000011602 */
[----:B------:R-:W-:Y:S01]  /*02c0*/  IMAD R3, R3, -0x7fffffff, R0 ;  /* 0x8000000103037824 */ /* 0x000fe200078e0200 */
[----:B------:R-:W-:Y:S06]  /*02d0*/  @!P0 BRA `(.L_x_3) ;  /* 0x0000001400b08947 */ /* 0x000fec0003800000 */
[C---:B------:R-:W-:Y:S01]  /*02e0*/  ISETP.GE.U32.AND P0, PT, R8.reuse, 0x4, PT ;  /* 0x000000040800780c */ /* 0x040fe20003f06070 */
[----:B------:R-:W-:Y:S01]  /*02f0*/  IMAD.MOV.U32 R13, RZ, RZ, RZ ;  /* 0x000000ffff0d7224 */ /* 0x000fe200078e00ff */
[----:B------:R-:W-:Y:S01]  /*0300*/  VIMNMX.U32 R25, PT, PT, R3, 0x1, !PT ;  /* 0x0000000103197848 */ /* 0x000fe20007fe0000 */
[----:B------:R-:W-:Y:S01]  /*0310*/  IMAD.MOV.U32 R15, RZ, RZ, 0x41dfffff ;  /* 0x41dfffffff0f7424 */ /* 0x000fe200078e00ff */
[----:B------:R-:W-:Y:S02]  /*0320*/  LOP3.LUT R28, R8, 0x3, RZ, 0xc0, !PT ;  /* 0x00000003081c7812 */ /* 0x000fe400078ec0ff */
[----:B------:R-:W-:-:S07]  /*0330*/  MOV R0, 0xff800000 ;  /* 0xff80000000007802 */ /* 0x000fce0000000f00 */
[----:B------:R-:W-:Y:S05]  /*0340*/  @!P0 BRA `(.L_x_4) ;  /* 0x0000000c00088947 */ /* 0x000fea0003800000 */
[----:B------:R-:W0:Y:S01]  /*0350*/  LDC.64 R6, c[0x0][0x388] ;  /* 0x0000e200ff067b82 */ /* 0x000e220000000a00 */
[----:B------:R-:W-:Y:S01]  /*0360*/  BSSY.RECONVERGENT B0, `(.L_x_4) ;  /* 0x00000c0000007945 */ /* 0x000fe20003800200 */
[----:B------:R-:W-:Y:S01]  /*0370*/  LOP3.LUT R13, R8, 0x7ffffffc, RZ, 0xc0, !PT ;  /* 0x7ffffffc080d7812 */ /* 0x000fe200078ec0ff */
[----:B------:R-:W-:-:S07]  /*0380*/  IMAD.MOV.U32 R12, RZ, RZ, RZ ;  /* 0x000000ffff0c7224 */ /* 0x000fce00078e00ff */
.L_x_13:
[C---:B-1----:R-:W-:Y:S01]  /*0390*/  IMAD.HI.U32 R2, R25.reuse, 0x69c16bd, RZ ;  /* 0x069c16bd19027827 */ /* 0x042fe200078e00ff */
[----:B------:R-:W1:Y:S01]  /*03a0*/  MUFU.RCP64H R3, 2.14748262400000000000e+09 ;  /* 0x41dfffff00037908 */ /* 0x000e620000001800 */
[----:B------:R-:W-:Y:S01]  /*03b0*/  MOV R10, 0xff800000 ;  /* 0xff800000000a7802 */ /* 0x000fe20000000f00 */
[----:B------:R-:W-:Y:S01]  /*03c0*/  BSSY.RECONVERGENT B1, `(.L_x_5) ;  /* 0x0000024000017945 */ /* 0x000fe20003800200 */
[----:B------:R-:W-:Y:S01]  /*03d0*/  IMAD.IADD R9, R25, 0x1, -R2 ;  /* 0x0000000119097824 */ /* 0x000fe200078e0a02 */
[----:B------:R-:W-:Y:S01]  /*03e0*/  IADD3 R17, PT, PT, -R12, UR42, RZ ;  /* 0x0000002a0c117c10 */ /* 0x000fe2000fffe1ff */
[----:B------:R-:W-:-:S03]  /*03f0*/  IMAD.MOV.U32 R11, RZ, RZ, 0x41dfffff ;  /* 0x41dfffffff0b7424 */ /* 0x000fc600078e00ff */
[----:B------:R-:W-:-:S04]  /*0400*/  LEA.HI R9, R9, R2, RZ, 0x1f ;  /* 0x0000000209097211 */ /* 0x000fc800078ff8ff */
[----:B------:R-:W-:-:S05]  /*0410*/  SHF.R.U32.HI R2, RZ, 0x10, R9 ;  /* 0x00000010ff027819 */ /* 0x000fca0000011609 */
[C---:B------:R-:W-:Y:S02]  /*0420*/  IMAD R25, R2.reuse, -0x1f31d, R25 ;  /* 0xfffe0ce302197824 */ /* 0x040fe400078e0219 */
[----:B------:R-:W-:Y:S02]  /*0430*/  IMAD R14, R2, 0xb14, RZ ;  /* 0x00000b14020e7824 */ /* 0x000fe400078e02ff */
[----:B------:R-:W-:Y:S02]  /*0440*/  IMAD R25, R25, 0x41a7, RZ ;  /* 0x000041a719197824 */ /* 0x000fe400078e02ff */
[----:B------:R-:W-:Y:S01]  /*0450*/  IMAD.MOV.U32 R2, RZ, RZ, 0x1 ;  /* 0x00000001ff027424 */ /* 0x000fe200078e00ff */
[----:B------:R-:W-:Y:S02]  /*0460*/  LOP3.LUT R22, R14, 0x7fffffff, RZ, 0x3c, !PT ;  /* 0x7fffffff0e167812 */ /* 0x000fe400078e3cff */
[----:B------:R-:W-:-:S03]  /*0470*/  ISETP.GE.U32.AND P0, PT, R25, R14, PT ;  /* 0x0000000e1900720c */ /* 0x000fc60003f06070 */
[----:B-1----:R-:W-:-:S08]  /*0480*/  DFMA R8, R2, -R10, 1 ;  /* 0x3ff000000208742b */ /* 0x002fd0000000080a */
[----:B------:R-:W-:Y:S02]  /*0490*/  DFMA R8, R8, R8, R8 ;  /* 0x000000080808722b */ /* 0x000fe40000000008 */
[----:B------:R-:W-:-:S05]  /*04a0*/  @P0 IMAD.MOV R22, RZ, RZ, -R14 ;  /* 0x000000ffff160224 */ /* 0x000fca00078e0a0e */
[----:B------:R-:W-:Y:S01]  /*04b0*/  IADD3 R22, PT, PT, R25, R22, RZ ;  /* 0x0000001619167210 */ /* 0x000fe20007ffe0ff */
[----:B------:R-:W-:-:S04]  /*04c0*/  DFMA R8, R2, R8, R2 ;  /* 0x000000080208722b */ /* 0x000fc80000000002 */
[----:B0-----:R-:W-:-:S04]  /*04d0*/  VIADD R18, R22, 0xffffffff ;  /* 0xffffffff16127836 */ /* 0x001fc80000000000 */
[C---:B------:R-:W-:Y:S02]  /*04e0*/  DFMA R2, R8.reuse, -R10, 1 ;  /* 0x3ff000000802742b */ /* 0x040fe4000000080a */
[----:B------:R-:W1:Y:S06]  /*04f0*/  I2F.F64.U32 R18, R18 ;  /* 0x0000001200127312 */ /* 0x000e6c0000201800 */
[----:B------:R-:W-:-:S08]  /*0500*/  DFMA R2, R8, R2, R8 ;  /* 0x000000020802722b */ /* 0x000fd00000000008 */
[----:B-1----:R-:W-:Y:S01]  /*0510*/  DMUL R8, R18, R2 ;  /* 0x0000000212087228 */ /* 0x002fe20000000000 */
[----:B------:R-:W-:-:S07]  /*0520*/  FSETP.GEU.AND P1, PT, |R19|, 6.5827683646048100446e-37, PT ;  /* 0x036000001300780b */ /* 0x000fce0003f2e200 */
[----:B------:R-:W-:-:S08]  /*0530*/  DFMA R10, R8, -R10, R18 ;  /* 0x8000000a080a722b */ /* 0x000fd00000000012 */
[----:B------:R-:W-:Y:S01]  /*0540*/  DFMA R2, R2, R10, R8 ;  /* 0x0000000a0202722b */ /* 0x000fe20000000008 */
[----:B------:R-:W1:Y:S09]  /*0550*/  I2F.F64 R8, R17 ;  /* 0x0000001100087312 */ /* 0x000e720000201c00 */
[----:B------:R-:W-:-:S05]  /*0560*/  FFMA R10, RZ, 27.999998092651367188, R3 ;  /* 0x41dfffffff0a7823 */ /* 0x000fca0000000003 */
[----:B------:R-:W-:Y:S01]  /*0570*/  FSETP.GT.AND P0, PT, |R10|, 1.469367938527859385e-39, PT ;  /* 0x001000000a00780b */ /* 0x000fe20003f04200 */
[----:B-1----:R-:W-:-:S12]  /*0580*/  DADD R8, R8, 1 ;  /* 0x3ff0000008087429 */ /* 0x002fd80000000000 */
[----:B------:R-:W-:Y:S05]  /*0590*/  @P0 BRA P1, `(.L_x_6) ;  /* 0x0000000000180947 */ /* 0x000fea0000800000 */
[----:B------:R-:W-:Y:S01]  /*05a0*/  IMAD.MOV.U32 R26, RZ, RZ, R18 ;  /* 0x000000ffff1a7224 */ /* 0x000fe200078e0012 */
[----:B------:R-:W-:Y:S01]  /*05b0*/  MOV R24, 0x5e0 ;  /* 0x000005e000187802 */ /* 0x000fe20000000f00 */
[----:B------:R-:W-:-:S07]  /*05c0*/  IMAD.MOV.U32 R27, RZ, RZ, R19 ;  /* 0x000000ffff1b7224 */ /* 0x000fce00078e0013 */
[----:B0-----:R-:W-:Y:S05]  /*05d0*/  CALL.REL.NOINC `($__internal_0_$__cuda_sm20_div_rn_f64_full) ;  /* 0x0000001400047944 */ /* 0x001fea0003c00000 */
[----:B------:R-:W-:Y:S01]  /*05e0*/  MOV R2, R26 ;  /* 0x0000001a00027202 */ /* 0x000fe20000000f00 */
[----:B------:R-:W-:-:S07]  /*05f0*/  IMAD.MOV.U32 R3, RZ, RZ, R27 ;  /* 0x000000ffff037224 */ /* 0x000fce00078e001b */
.L_x_6:
[----:B------:R-:W-:Y:S05]  /*0600*/  BSYNC.RECONVERGENT B1 ;  /* 0x0000000000017941 */ /* 0x000fea0003800200 */
.L_x_5:
[----:B------:R-:W-:-:S10]  /*0610*/  DFMA R2, R8, R2, RZ ;  /* 0x000000020802722b */ /* 0x000fd400000000ff */
[----:B------:R-:W1:Y:S02]  /*0620*/  F2I.F64.TRUNC R3, R2 ;  /* 0x0000000200037311 */ /* 0x000e64000030d100 */
[----:B-1----:R-:W-:-:S05]  /*0630*/  IMAD.WIDE R18, R3, 0x4, R4 ;  /* 0x0000000403127825 */ /* 0x002fca00078e0204 */
[----:B------:R-:W2:Y:S01]  /*0640*/  LD.E R23, desc[UR36][R18.64] ;  /* 0x0000002412177980 */ /* 0x000ea2000c101900 */
[----:B------:R-:W-:Y:S01]  /*0650*/  LOP3.LUT R8, RZ, R12, RZ, 0x33, !PT ;  /* 0x0000000cff087212 */ /* 0x000fe200078e33ff */
[----:B------:R-:W-:-:S04]  /*0660*/  IMAD R9, R16, UR42, R12 ;  /* 0x0000002a10097c24 */ /* 0x000fc8000f8e020c */
[----:B------:R-:W-:Y:S02]  /*0670*/  VIADD R29, R8, UR42 ;  /* 0x0000002a081d7c36 */ /* 0x000fe40008000000 */
[----:B0-----:R-:W-:-:S04]  /*0680*/  IMAD.WIDE R8, R9, 0x4, R6 ;  /* 0x0000000409087825 */ /* 0x001fc800078e0206 */
[----:B------:R-:W-:-:S04]  /*0690*/  IMAD.WIDE R10, R29, 0x4, R4 ;  /* 0x000000041d0a7825 */ /* 0x000fc800078e0204 */
[----:B------:R-:W-:-:S04]  /*06a0*/  IMAD.HI.U32 R21, R22, 0x69c16bd, RZ ;  /* 0x069c16bd16157827 */ /* 0x000fc800078e00ff */
[----:B------:R-:W-:-:S05]  /*06b0*/  IMAD.IADD R2, R22, 0x1, -R21 ;  /* 0x0000000116027824 */ /* 0x000fca00078e0a15 */
[----:B------:R-:W-:Y:S01]  /*06c0*/  LEA.HI R2, R2, R21, RZ, 0x1f ;  /* 0x0000001502027211 */ /* 0x000fe200078ff8ff */
[----:B------:R-:W0:Y:S03]  /*06d0*/  MUFU.RCP64H R3, 2.14748262400000000000e+09 ;  /* 0x41dfffff00037908 */ /* 0x000e260000001800 */
[----:B------:R-:W-:-:S05]  /*06e0*/  SHF.R.U32.HI R25, RZ, 0x10, R2 ;  /* 0x00000010ff197819 */ /* 0x000fca0000011602 */
[C---:B------:R-:W-:Y:S02]  /*06f0*/  IMAD R22, R25.reuse, -0x1f31d, R22 ;  /* 0xfffe0ce319167824 */ /* 0x040fe400078e0216 */
[----:B------:R-:W-:Y:S02]  /*0700*/  IMAD R14, R25, 0xb14, RZ ;  /* 0x00000b14190e7824 */ /* 0x000fe400078e02ff */
[----:B------:R-:W-:Y:S01]  /*0710*/  IMAD R25, R22, 0x41a7, RZ ;  /* 0x000041a716197824 */ /* 0x000fe200078e02ff */
[----:B------:R-:W-:Y:S01]  /*0720*/  MOV R20, 0xff800000 ;  /* 0xff80000000147802 */ /* 0x000fe20000000f00 */
[----:B------:R-:W-:Y:S02]  /*0730*/  IMAD.MOV.U32 R21, RZ, RZ, 0x41dfffff ;  /* 0x41dfffffff157424 */ /* 0x000fe400078e00ff */
[----:B------:R-:W-:Y:S01]  /*0740*/  IMAD.MOV.U32 R2, RZ, RZ, 0x1 ;  /* 0x00000001ff027424 */ /* 0x000fe200078e00ff */
[----:B------:R-:W-:Y:S02]  /*0750*/  ISETP.GE.U32.AND P0, PT, R25, R14, PT ;  /* 0x0000000e1900720c */ /* 0x000fe40003f06070 */
[----:B------:R-:W-:-:S11]  /*0760*/  LOP3.LUT R24, R14, 0x7fffffff, RZ, 0x3c, !PT ;  /* 0x7fffffff0e187812 */ /* 0x000fd600078e3cff */
[----:B------:R-:W-:Y:S01]  /*0770*/  @P0 IMAD.MOV R24, RZ, RZ, -R14 ;  /* 0x000000ffff180224 */ /* 0x000fe200078e0a0e */
[----:B--2---:R0:W-:Y:S04]  /*0780*/  STG.E desc[UR36][R8.64], R23 ;  /* 0x0000001708007986 */ /* 0x0041e8000c101924 */
[----:B------:R-:W2:Y:S01]  /*0790*/  LD.E R31, desc[UR36][R10.64] ;  /* 0x000000240a1f7980 */ /* 0x000ea2000c101900 */
[----:B------:R-:W-:Y:S01]  /*07a0*/  IADD3 R25, PT, PT, R25, R24, RZ ;  /* 0x0000001819197210 */ /* 0x000fe20007ffe0ff */
[----:B------:R-:W-:Y:S04]  /*07b0*/  BSSY.RECONVERGENT B1, `(.L_x_7) ;  /* 0x0000016000017945 */ /* 0x000fe80003800200 */
[----:B------:R-:W-:Y:S01]  /*07c0*/  VIADD R26, R25, 0xffffffff ;  /* 0xffffffff191a7836 */ /* 0x000fe20000000000 */
[----:B0-----:R-:W-:-:S05]  /*07d0*/  DFMA R22, R2, -R20, 1 ;  /* 0x3ff000000216742b */ /* 0x001fca0000000814 */
[----:B------:R-:W0:Y:S03]  /*07e0*/  I2F.F64.U32 R26, R26 ;  /* 0x0000001a001a7312 */ /* 0x000e260000201800 */
[----:B------:R-:W-:-:S08]  /*07f0*/  DFMA R22, R22, R22, R22 ;  /* 0x000000161616722b */ /* 0x000fd00000000016 */
[----:B------:R-:W-:Y:S01]  /*0800*/  DFMA R22, R2, R22, R2 ;  /* 0x000000160216722b */ /* 0x000fe20000000002 */
[----:B0-----:R-:W-:-:S07]  /*0810*/  FSETP.GEU.AND P1, PT, |R27|, 6.5827683646048100446e-37, PT ;  /* 0x036000001b00780b */ /* 0x001fce0003f2e200 */
[----:B------:R-:W-:-:S08]  /*0820*/  DFMA R2, R22, -R20, 1 ;  /* 0x3ff000001602742b */ /* 0x000fd00000000814 */
[----:B------:R-:W-:-:S08]  /*0830*/  DFMA R22, R22, R2, R22 ;  /* 0x000000021616722b */ /* 0x000fd00000000016 */
[----:B------:R-:W-:-:S08]  /*0840*/  DMUL R2, R22, R26 ;  /* 0x0000001a16027228 */ /* 0x000fd00000000000 */
[----:B------:R-:W-:-:S08]  /*0850*/  DFMA R20, R2, -R20, R26 ;  /* 0x800000140214722b */ /* 0x000fd0000000001a */
[----:B------:R-:W-:Y:S01]  /*0860*/  DFMA R2, R22, R20, R2 ;  /* 0x000000141602722b */ /* 0x000fe20000000002 */
[----:B------:R-:W0:Y:S09]  /*0870*/  I2F.F64 R22, R29 ;  /* 0x0000001d00167312 */ /* 0x000e320000201c00 */
[----:B------:R-:W-:-:S05]  /*0880*/  FFMA R14, RZ, 27.999998092651367188, R3 ;  /* 0x41dfffffff0e7823 */ /* 0x000fca0000000003 */
[----:B------:R-:W-:Y:S01]  /*0890*/  FSETP.GT.AND P0, PT, |R14|, 1.469367938527859385e-39, PT ;  /* 0x001000000e00780b */ /* 0x000fe20003f04200 */
[----:B0-----:R-:W-:Y:S01]  /*08a0*/  DADD R22, R22, 1 ;  /* 0x3ff0000016167429 */ /* 0x001fe20000000000 */
[----:B--2---:R0:W-:Y:S11]  /*08b0*/  ST.E desc[UR36][R18.64], R31 ;  /* 0x0000001f12007985 */ /* 0x0041f6000c101924 */
[----:B------:R-:W-:Y:S05]  /*08c0*/  @P0 BRA P1, `(.L_x_8) ;  /* 0x0000000000100947 */ /* 0x000fea0000800000 */
[----:B------:R-:W-:-:S07]  /*08d0*/  MOV R24, 0x8f0 ;  /* 0x000008f000187802 */ /* 0x000fce0000000f00 */
[----:B0-----:R-:W-:Y:S05]  /*08e0*/  CALL.REL.NOINC `($__internal_0_$__cuda_sm20_div_rn_f64_full) ;  /* 0x0000001000407944 */ /* 0x001fea0003c00000 */
[----:B------:R-:W-:Y:S02]  /*08f0*/  IMAD.MOV.U32 R2, RZ, RZ, R26 ;  /* 0x000000ffff027224 */ /* 0x000fe400078e001a */
[----:B------:R-:W-:-:S07]  /*0900*/  IMAD.MOV.U32 R3, RZ, RZ, R27 ;  /* 0x000000ffff037224 */ /* 0x000fce00078e001b */
.L_x_8:
[----:B------:R-:W-:Y:S05]  /*0910*/  BSYNC.RECONVERGENT B1 ;  /* 0x0000000000017941 */ /* 0x000fea0003800200 */
.L_x_7:
[----:B------:R-:W-:-:S06]  /*0920*/  DFMA R22, R22, R2, RZ ;  /* 0x000000021616722b */ /* 0x000fcc00000000ff */
[----:B0-----:R-:W0:Y:S02]  /*0930*/  F2I.F64.TRUNC R19, R22 ;  /* 0x0000001600137311 */ /* 0x001e24000030d100 */
[----:B0-----:R-:W-:-:S05]  /*0940*/  IMAD.WIDE R18, R19, 0x4, R4 ;  /* 0x0000000413127825 */ /* 0x001fca00078e0204 */
[----:B------:R-:W2:Y:S01]  /*0950*/  LD.E R27, desc[UR36][R18.64] ;  /* 0x00000024121b7980 */ /* 0x000ea2000c101900 */
[----:B------:R-:W-:-:S05]  /*0960*/  IMAD.HI.U32 R2, R25, 0x69c16bd, RZ ;  /* 0x069c16bd19027827 */ /* 0x000fca00078e00ff */
[----:B------:R-:W-:-:S04]  /*0970*/  IADD3 R21, PT, PT, R25, -R2, RZ ;  /* 0x8000000219157210 */ /* 0x000fc80007ffe0ff */
[----:B------:R-:W-:Y:S01]  /*0980*/  LEA.HI R21, R21, R2, RZ, 0x1f ;  /* 0x0000000215157211 */ /* 0x000fe200078ff8ff */
[----:B------:R-:W0:Y:S03]  /*0990*/  MUFU.RCP64H R3, 2.14748262400000000000e+09 ;  /* 0x41dfffff00037908 */ /* 0x000e260000001800 */
[----:B------:R-:W-:-:S05]  /*09a0*/  SHF.R.U32.HI R2, RZ, 0x10, R21 ;  /* 0x00000010ff027819 */ /* 0x000fca0000011615 */
[C---:B------:R-:W-:Y:S02]  /*09b0*/  IMAD R25, R2.reuse, -0x1f31d, R25 ;  /* 0xfffe0ce302197824 */ /* 0x040fe400078e0219 */
[----:B------:R-:W-:Y:S02]  /*09c0*/  IMAD R14, R2, 0xb14, RZ ;  /* 0x00000b14020e7824 */ /* 0x000fe400078e02ff */
[----:B------:R-:W-:Y:S02]  /*09d0*/  IMAD R25, R25, 0x41a7, RZ ;  /* 0x000041a719197824 */ /* 0x000fe400078e02ff */
[----:B------:R-:W-:Y:S02]  /*09e0*/  IMAD.MOV.U32 R20, RZ, RZ, -0x800000 ;  /* 0xff800000ff147424 */ /* 0x000fe400078e00ff */
[----:B------:R-:W-:Y:S02]  /*09f0*/  IMAD.MOV.U32 R21, RZ, RZ, 0x41dfffff ;  /* 0x41dfffffff157424 */ /* 0x000fe400078e00ff */
[----:B------:R-:W-:Y:S01]  /*0a00*/  IMAD.MOV.U32 R2, RZ, RZ, 0x1 ;  /* 0x00000001ff027424 */ /* 0x000fe200078e00ff */
[----:B------:R-:W-:-:S05]  /*0a10*/  ISETP.GE.U32.AND P0, PT, R25, R14, PT ;  /* 0x0000000e1900720c */ /* 0x000fca0003f06070 */
[----:B0-----:R-:W-:Y:S01]  /*0a20*/  DFMA R22, R2, -R20, 1 ;  /* 0x3ff000000216742b */ /* 0x001fe20000000814 */
[----:B------:R-:W-:-:S07]  /*0a30*/  LOP3.LUT R24, R14, 0x7fffffff, RZ, 0x3c, !PT ;  /* 0x7fffffff0e187812 */ /* 0x000fce00078e3cff */
[----:B------:R-:W-:Y:S01]  /*0a40*/  DFMA R22, R22, R22, R22 ;  /* 0x000000161616722b */ /* 0x000fe20000000016 */
[----:B------:R-:W-:-:S05]  /*0a50*/  @P0 IADD3 R24, PT, PT, -R14, RZ, RZ ;  /* 0x000000ff0e180210 */ /* 0x000fca0007ffe1ff */
[----:B------:R-:W-:Y:S01]  /*0a60*/  IMAD.IADD R25, R25, 0x1, R24 ;  /* 0x0000000119197824 */ /* 0x000fe200078e0218 */
[----:B--2---:R0:W-:Y:S04]  /*0a70*/  STG.E desc[UR36][R8.64+0x4], R27 ;  /* 0x0000041b08007986 */ /* 0x0041e8000c101924 */
[----:B------:R-:W2:Y:S01]  /*0a80*/  LD.E R29, desc[UR36][R10.64+-0x4] ;  /* 0xfffffc240a1d7980 */ /* 0x000ea2000c101900 */
[----:B------:R-:W-:Y:S01]  /*0a90*/  DFMA R22, R2, R22, R2 ;  /* 0x000000160216722b */ /* 0x000fe20000000002 */
[----:B------:R-:W-:Y:S01]  /*0aa0*/  VIADD R26, R25, 0xffffffff ;  /* 0xffffffff191a7836 */ /* 0x000fe20000000000 */
[----:B------:R-:W-:Y:S01]  /*0ab0*/  BSSY.RECONVERGENT B1, `(.L_x_9) ;  /* 0x0000013000017945 */ /* 0x000fe20003800200 */
[----:B------:R-:W-:-:S04]  /*0ac0*/  VIADD R14, R17, 0xfffffffe ;  /* 0xfffffffe110e7836 */ /* 0x000fc80000000000 */
[----:B0-----:R-:W0:Y:S01]  /*0ad0*/  I2F.F64.U32 R26, R26 ;  /* 0x0000001a001a7312 */ /* 0x001e220000201800 */
[----:B------:R-:W-:-:S08]  /*0ae0*/  DFMA R2, R22, -R20, 1 ;  /* 0x3ff000001602742b */ /* 0x000fd00000000814 */
[----:B------:R-:W-:Y:S01]  /*0af0*/  DFMA R22, R22, R2, R22 ;  /* 0x000000021616722b */ /* 0x000fe20000000016 */
[----:B0-----:R-:W-:-:S07]  /*0b00*/  FSETP.GEU.AND P1, PT, |R27|, 6.5827683646048100446e-37, PT ;  /* 0x036000001b00780b */ /* 0x001fce0003f2e200 */
        /* <DEDUP_REMOVED lines=11> */
[----:B------:R-:W-:Y:S01]  /*0bc0*/  MOV R2, R26 ;  /* 0x0000001a00027202 */ /* 0x000fe20000000f00 */
[----:B------:R-:W-:-:S07]  /*0bd0*/  IMAD.MOV.U32 R3, RZ, RZ, R27 ;  /* 0x000000ffff037224 */ /* 0x000fce00078e001b */
.L_x_10:
[----:B------:R-:W-:Y:S05]  /*0be0*/  BSYNC.RECONVERGENT B1 ;  /* 0x0000000000017941 */ /* 0x000fea0003800200 */
.L_x_9:
[----:B------:R-:W-:-:S06]  /*0bf0*/  DFMA R22, R22, R2, RZ ;  /* 0x000000021616722b */ /* 0x000fcc00000000ff */
[----:B0-----:R-:W0:Y:S02]  /*0c00*/  F2I.F64.TRUNC R19, R22 ;  /* 0x0000001600137311 */ /* 0x001e24000030d100 */
[----:B0-----:R-:W-:-:S05]  /*0c10*/  IMAD.WIDE R18, R19, 0x4, R4 ;  /* 0x0000000413127825 */ /* 0x001fca00078e0204 */
[----:B------:R-:W2:Y:S01]  /*0c20*/  LD.E R27, desc[UR36][R18.64] ;  /* 0x00000024121b7980 */ /* 0x000ea2000c101900 */
[----:B------:R-:W-:-:S04]  /*0c30*/  IMAD.HI.U32 R2, R25, 0x69c16bd, RZ ;  /* 0x069c16bd19027827 */ /* 0x000fc800078e00ff */
[----:B------:R-:W-:Y:S01]  /*0c40*/  IMAD.IADD R21, R25, 0x1, -R2 ;  /* 0x0000000119157824 */ /* 0x000fe200078e0a02 */
[----:B------:R-:W0:Y:S04]  /*0c50*/  MUFU.RCP64H R3, 2.14748262400000000000e+09 ;  /* 0x41dfffff00037908 */ /* 0x000e280000001800 */
[----:B------:R-:W-:-:S04]  /*0c60*/  LEA.HI R21, R21, R2, RZ, 0x1f ;  /* 0x0000000215157211 */ /* 0x000fc800078ff8ff */
[----:B------:R-:W-:-:S05]  /*0c70*/  SHF.R.U32.HI R2, RZ, 0x10, R21 ;  /* 0x00000010ff027819 */ /* 0x000fca0000011615 */
[C---:B------:R-:W-:Y:S02]  /*0c80*/  IMAD R25, R2.reuse, -0x1f31d, R25 ;  /* 0xfffe0ce302197824 */ /* 0x040fe400078e0219 */
[----:B------:R-:W-:Y:S02]  /*0c90*/  IMAD R14, R2, 0xb14, RZ ;  /* 0x00000b14020e7824 */ /* 0x000fe400078e02ff */
[----:B------:R-:W-:Y:S01]  /*0ca0*/  IMAD R25, R25, 0x41a7, RZ ;  /* 0x000041a719197824 */ /* 0x000fe200078e02ff */
[----:B------:R-:W-:Y:S01]  /*0cb0*/  MOV R21, 0x41dfffff ;  /* 0x41dfffff00157802 */ /* 0x000fe20000000f00 */
[----:B------:R-:W-:Y:S02]  /*0cc0*/  IMAD.MOV.U32 R20, RZ, RZ, -0x800000 ;  /* 0xff800000ff147424 */ /* 0x000fe400078e00ff */
[----:B------:R-:W-:Y:S01]  /*0cd0*/  IMAD.MOV.U32 R2, RZ, RZ, 0x1 ;  /* 0x00000001ff027424 */ /* 0x000fe200078e00ff */
[----:B------:R-:W-:-:S05]  /*0ce0*/  ISETP.GE.U32.AND P0, PT, R25, R14, PT ;  /* 0x0000000e1900720c */ /* 0x000fca0003f06070 */
[----:B0-----:R-:W-:Y:S01]  /*0cf0*/  DFMA R22, R2, -R20, 1 ;  /* 0x3ff000000216742b */ /* 0x001fe20000000814 */
[----:B------:R-:W-:-:S07]  /*0d00*/  LOP3.LUT R24, R14, 0x7fffffff, RZ, 0x3c, !PT ;  /* 0x7fffffff0e187812 */ /* 0x000fce00078e3cff */
[----:B------:R-:W-:Y:S01]  /*0d10*/  DFMA R22, R22, R22, R22 ;  /* 0x000000161616722b */ /* 0x000fe20000000016 */
[----:B------:R-:W-:-:S04]  /*0d20*/  @P0 IMAD.MOV R24, RZ, RZ, -R14 ;  /* 0x000000ffff180224 */ /* 0x000fc800078e0a0e */
[----:B------:R-:W-:-:S03]  /*0d30*/  IMAD.IADD R25, R25, 0x1, R24 ;  /* 0x0000000119197824 */ /* 0x000fc600078e0218 */
[----:B------:R-:W-:Y:S01]  /*0d40*/  DFMA R22, R2, R22, R2 ;  /* 0x000000160216722b */ /* 0x000fe20000000002 */
[----:B--2---:R0:W-:Y:S04]  /*0d50*/  STG.E desc[UR36][R8.64+0x8], R27 ;  /* 0x0000081b08007986 */ /* 0x0041e8000c101924 */
[----:B------:R-:W2:Y:S01]  /*0d60*/  LD.E R29, desc[UR36][R10.64+-0x8] ;  /* 0xfffff8240a1d7980 */ /* 0x000ea2000c101900 */
[----:B------:R-:W-:Y:S02]  /*0d70*/  IADD3 R26, PT, PT, R25, -0x1, RZ ;  /* 0xffffffff191a7810 */ /* 0x000fe40007ffe0ff */
[C---:B------:R-:W-:Y:S01]  /*0d80*/  DFMA R2, R22.reuse, -R20, 1 ;  /* 0x3ff000001602742b */ /* 0x040fe20000000814 */
[----:B------:R-:W-:Y:S01]  /*0d90*/  VIADD R17, R17, 0xfffffffd ;  /* 0xfffffffd11117836 */ /* 0x000fe20000000000 */
[----:B------:R-:W-:Y:S02]  /*0da0*/  BSSY.RECONVERGENT B1, `(.L_x_11) ;  /* 0x0000011000017945 */ /* 0x000fe40003800200 */
[----:B0-----:R-:W0:Y:S04]  /*0db0*/  I2F.F64.U32 R26, R26 ;  /* 0x0000001a001a7312 */ /* 0x001e280000201800 */
[----:B------:R-:W-:-:S08]  /*0dc0*/  DFMA R22, R22, R2, R22 ;  /* 0x000000021616722b */ /* 0x000fd00000000016 */
[----:B0-----:R-:W-:Y:S01]  /*0dd0*/  DMUL R2, R22, R26 ;  /* 0x0000001a16027228 */ /* 0x001fe20000000000 */
[----:B------:R-:W-:-:S07]  /*0de0*/  FSETP.GEU.AND P1, PT, |R27|, 6.5827683646048100446e-37, PT ;  /* 0x036000001b00780b */ /* 0x000fce0003f2e200 */
        /* <DEDUP_REMOVED lines=12> */
.L_x_12:
[----:B------:R-:W-:Y:S05]  /*0eb0*/  BSYNC.RECONVERGENT B1 ;  /* 0x0000000000017941 */ /* 0x000fea0003800200 */
.L_x_11:
[----:B------:R-:W-:-:S06]  /*0ec0*/  DFMA R22, R22, R2, RZ ;  /* 0x000000021616722b */ /* 0x000fcc00000000ff */
[----:B------:R-:W1:Y:S02]  /*0ed0*/  F2I.F64.TRUNC R3, R22 ;  /* 0x0000001600037311 */ /* 0x000e64000030d100 */
[----:B-1----:R-:W-:-:S05]  /*0ee0*/  IMAD.WIDE R2, R3, 0x4, R4 ;  /* 0x0000000403027825 */ /* 0x002fca00078e0204 */
[----:B------:R-:W2:Y:S04]  /*0ef0*/  LD.E R17, desc[UR36][R2.64] ;  /* 0x0000002402117980 */ /* 0x000ea8000c101900 */
[----:B--2---:R1:W-:Y:S04]  /*0f00*/  STG.E desc[UR36][R8.64+0xc], R17 ;  /* 0x00000c1108007986 */ /* 0x0043e8000c101924 */
[----:B------:R-:W2:Y:S01]  /*0f10*/  LD.E R11, desc[UR36][R10.64+-0xc] ;  /* 0xfffff4240a0b7980 */ /* 0x000ea2000c101900 */
[----:B------:R-:W-:-:S04]  /*0f20*/  IADD3 R12, PT, PT, R12, 0x4, RZ ;  /* 0x000000040c0c7810 */ /* 0x000fc80007ffe0ff */
[----:B------:R-:W-:Y:S01]  /*0f30*/  ISETP.NE.AND P0, PT, R12, R13, PT ;  /* 0x0000000d0c00720c */ /* 0x000fe20003f05270 */
[----:B--2---:R1:W-:-:S12]  /*0f40*/  ST.E desc[UR36][R2.64], R11 ;  /* 0x0000000b02007985 */ /* 0x0043d8000c101924 */
[----:B------:R-:W-:Y:S05]  /*0f50*/  @P0 BRA `(.L_x_13) ;  /* 0xfffffff4000c0947 */ /* 0x000fea000383ffff */
[----:B------:R-:W-:Y:S05]  /*0f60*/  BSYNC.RECONVERGENT B0 ;  /* 0x0000000000007941 */ /* 0x000fea0003800200 */
.L_x_4:
[----:B------:R-:W-:-:S13]  /*0f70*/  ISETP.NE.AND P0, PT, R28, RZ, PT ;  /* 0x000000ff1c00720c */ /* 0x000fda0003f05270 */
[----:B------:R-:W-:Y:S05]  /*0f80*/  @!P0 BRA `(.L_x_3) ;  /* 0x0000000800848947 */ /* 0x000fea0003800000 */
[----:B------:R-:W-:-:S13]  /*0f90*/  ISETP.NE.AND P0, PT, R28, 0x1, PT ;  /* 0x000000011c00780c */ /* 0x000fda0003f05270 */
[----:B------:R-:W-:Y:S05]  /*0fa0*/  @!P0 BRA `(.L_x_14) ;  /* 0x0000000400988947 */ /* 0x000fea0003800000 */
[C---:B-1----:R-:W-:Y:S01]  /*0fb0*/  IMAD.HI.U32 R2, R25.reuse, 0x69c16bd, RZ ;  /* 0x069c16bd19027827 */ /* 0x042fe200078e00ff */
[----:B------:R-:W1:Y:S01]  /*0fc0*/  MUFU.RCP64H R3, 2.14748262400000000000e+09 ;  /* 0x41dfffff00037908 */ /* 0x000e620000001800 */
[----:B------:R-:W2:Y:S01]  /*0fd0*/  LDCU UR4, c[0x0][0x390] ;  /* 0x00007200ff0477ac */ /* 0x000ea20008000800 */
[----:B------:R-:W-:Y:S01]  /*0fe0*/  BSSY.RECONVERGENT B0, `(.L_x_15) ;  /* 0x0000025000007945 */ /* 0x000fe20003800200 */
[----:B------:R-:W-:Y:S02]  /*0ff0*/  IMAD.IADD R7, R25, 0x1, -R2 ;  /* 0x0000000119077824 */ /* 0x000fe400078e0a02 */
[----:B------:R-:W-:-:S03]  /*1000*/  IMAD.MOV.U32 R6, RZ, RZ, -0x800000 ;  /* 0xff800000ff067424 */ /* 0x000fc600078e00ff */
[----:B------:R-:W-:-:S04]  /*1010*/  LEA.HI R7, R7, R2, RZ, 0x1f ;  /* 0x0000000207077211 */ /* 0x000fc800078ff8ff */
[----:B------:R-:W-:Y:S01]  /*1020*/  SHF.R.U32.HI R2, RZ, 0x10, R7 ;  /* 0x00000010ff027819 */ /* 0x000fe20000011607 */
[----:B------:R-:W-:-:S04]  /*1030*/  IMAD.MOV.U32 R7, RZ, RZ, 0x41dfffff ;  /* 0x41dfffffff077424 */ /* 0x000fc800078e00ff */
[C---:B------:R-:W-:Y:S02]  /*1040*/  IMAD R25, R2.reuse, -0x1f31d, R25 ;  /* 0xfffe0ce302197824 */ /* 0x040fe400078e0219 */
[----:B------:R-:W-:Y:S01]  /*1050*/  IMAD R10, R2, 0xb14, RZ ;  /* 0x00000b14020a7824 */ /* 0x000fe200078e02ff */
[----:B------:R-:W-:Y:S01]  /*1060*/  MOV R2, 0x1 ;  /* 0x0000000100027802 */ /* 0x000fe20000000f00 */
[----:B------:R-:W-:Y:S01]  /*1070*/  IMAD R25, R25, 0x41a7, RZ ;  /* 0x000041a719197824 */ /* 0x000fe200078e02ff */
[----:B--2---:R-:W-:Y:S02]  /*1080*/  IADD3 R14, PT, PT, -R13, UR4, RZ ;  /* 0x000000040d0e7c10 */ /* 0x004fe4000fffe1ff */
[----:B------:R-:W-:Y:S02]  /*1090*/  LOP3.LUT R12, R10, 0x7fffffff, RZ, 0x3c, !PT ;  /* 0x7fffffff0a0c7812 */ /* 0x000fe400078e3cff */
[----:B------:R-:W-:Y:S01]  /*10a0*/  ISETP.GE.U32.AND P0, PT, R25, R10, PT ;  /* 0x0000000a1900720c */ /* 0x000fe20003f06070 */
[----:B-1----:R-:W-:-:S08]  /*10b0*/  DFMA R8, R2, -R6, 1 ;  /* 0x3ff000000208742b */ /* 0x002fd00000000806 */
[----:B------:R-:W-:-:S04]  /*10c0*/  DFMA R8, R8, R8, R8 ;  /* 0x000000080808722b */ /* 0x000fc80000000008 */
[----:B------:R-:W-:-:S04]  /*10d0*/  @P0 IMAD.MOV R12, RZ, RZ, -R10 ;  /* 0x000000ffff0c0224 */ /* 0x000fc800078e0a0a */
[----:B------:R-:W-:Y:S01]  /*10e0*/  IMAD.IADD R12, R25, 0x1, R12 ;  /* 0x00000001190c7824 */ /* 0x000fe200078e020c */
[----:B------:R-:W-:-:S03]  /*10f0*/  DFMA R2, R2, R8, R2 ;  /* 0x000000080202722b */ /* 0x000fc60000000002 */
[----:B------:R-:W-:-:S05]  /*1100*/  VIADD R8, R12, 0xffffffff ;  /* 0xffffffff0c087836 */ /* 0x000fca0000000000 */
[C---:B------:R-:W-:Y:S01]  /*1110*/  DFMA R10, R2.reuse, -R6, 1 ;  /* 0x3ff00000020a742b */ /* 0x040fe20000000806 */
[----:B------:R-:W1:Y:S07]  /*1120*/  I2F.F64.U32 R8, R8 ;  /* 0x0000000800087312 */ /* 0x000e6e0000201800 */
[----:B------:R-:W-:-:S08]  /*1130*/  DFMA R10, R2, R10, R2 ;  /* 0x0000000a020a722b */ /* 0x000fd00000000002 */
[----:B-1----:R-:W-:Y:S01]  /*1140*/  DMUL R2, R10, R8 ;  /* 0x000000080a027228 */ /* 0x002fe20000000000 */
[----:B------:R-:W-:-:S07]  /*1150*/  FSETP.GEU.AND P1, PT, |R9|, 6.5827683646048100446e-37, PT ;  /* 0x036000000900780b */ /* 0x000fce0003f2e200 */
[----:B------:R-:W-:-:S08]  /*1160*/  DFMA R6, R2, -R6, R8 ;  /* 0x800000060206722b */ /* 0x000fd00000000008 */
[----:B------:R-:W-:Y:S02]  /*1170*/  DFMA R2, R10, R6, R2 ;  /* 0x000000060a02722b */ /* 0x000fe40000000002 */
[----:B------:R-:W1:Y:S08]  /*1180*/  I2F.F64 R6, R14 ;  /* 0x0000000e00067312 */ /* 0x000e700000201c00 */
[----:B------:R-:W-:-:S05]  /*1190*/  FFMA R10, RZ, 27.999998092651367188, R3 ;  /* 0x41dfffffff0a7823 */ /* 0x000fca0000000003 */
[----:B------:R-:W-:Y:S01]  /*11a0*/  FSETP.GT.AND P0, PT, |R10|, 1.469367938527859385e-39, PT ;  /* 0x001000000a00780b */ /* 0x000fe20003f04200 */
[----:B-1----:R-:W-:-:S12]  /*11b0*/  DADD R6, R6, 1 ;  /* 0x3ff0000006067429 */ /* 0x002fd80000000000 */
[----:B------:R-:W-:Y:S05]  /*11c0*/  @P0 BRA P1, `(.L_x_16) ;  /* 0x0000000000180947 */ /* 0x000fea0000800000 */
[----:B------:R-:W-:Y:S01]  /*11d0*/  MOV R26, R8 ;  /* 0x00000008001a7202 */ /* 0x000fe20000000f00 */
[----:B------:R-:W-:Y:S01]  /*11e0*/  IMAD.MOV.U32 R27, RZ, RZ, R9 ;  /* 0x000000ffff1b7224 */ /* 0x000fe200078e0009 */
[----:B------:R-:W-:-:S07]  /*11f0*/  MOV R24, 0x1210 ;  /* 0x0000121000187802 */ /* 0x000fce0000000f00 */
[----:B0-----:R-:W-:Y:S05]  /*1200*/  CALL.REL.NOINC `($__internal_0_$__cuda_sm20_div_rn_f64_full) ;  /* 0x0000000400f87944 */ /* 0x001fea0003c00000 */
[----:B------:R-:W-:Y:S02]  /*1210*/  IMAD.MOV.U32 R2, RZ, RZ, R26 ;  /* 0x000000ffff027224 */ /* 0x000fe400078e001a */
[----:B------:R-:W-:-:S07]  /*1220*/  IMAD.MOV.U32 R3, RZ, RZ, R27 ;  /* 0x000000ffff037224 */ /* 0x000fce00078e001b */
.L_x_16:
[----:B------:R-:W-:Y:S05]  /*1230*/  BSYNC.RECONVERGENT B0 ;  /* 0x0000000000007941 */ /* 0x000fea0003800200 */
.L_x_15:
[----:B------:R-:W-:Y:S01]  /*1240*/  DFMA R6, R6, R2, RZ ;  /* 0x000000020606722b */ /* 0x000fe200000000ff */
[----:B------:R-:W1:Y:S01]  /*1250*/  LDC.64 R10, c[0x0][0x388] ;  /* 0x0000e200ff0a7b82 */ /* 0x000e620000000a00 */
[----:B------:R-:W2:Y:S08]  /*1260*/  LDCU UR4, c[0x0][0x390] ;  /* 0x00007200ff0477ac */ /* 0x000eb00008000800 */
[----:B------:R-:W0:Y:S02]  /*1270*/  F2I.F64.TRUNC R7, R6 ;  /* 0x0000000600077311 */ /* 0x000e24000030d100 */
[----:B0-----:R-:W-:-:S05]  /*1280*/  IMAD.WIDE R18, R7, 0x4, R4 ;  /* 0x0000000407127825 */ /* 0x001fca00078e0204 */
[----:B------:R-:W3:Y:S01]  /*1290*/  LD.E R17, desc[UR36][R18.64] ;  /* 0x0000002412117980 */ /* 0x000ee2000c101900 */
[----:B------:R-:W-:Y:S01]  /*12a0*/  LOP3.LUT R2, RZ, R13, RZ, 0x33, !PT ;  /* 0x0000000dff027212 */ /* 0x000fe200078e33ff */
[----:B--2---:R-:W-:-:S03]  /*12b0*/  IMAD R3, R16, UR4, R13 ;  /* 0x0000000410037c24 */ /* 0x004fc6000f8e020d */
[----:B------:R-:W-:Y:S01]  /*12c0*/  IADD3 R27, PT, PT, R2, UR4, RZ ;  /* 0x00000004021b7c10 */ /* 0x000fe2000fffe0ff */
[----:B-1----:R-:W-:-:S04]  /*12d0*/  IMAD.WIDE R10, R3, 0x4, R10 ;  /* 0x00000004030a7825 */ /* 0x002fc800078e020a */
[----:B------:R-:W-:-:S04]  /*12e0*/  IMAD.WIDE R8, R27, 0x4, R4 ;  /* 0x000000041b087825 */ /* 0x000fc800078e0204 */
[----:B------:R-:W-:-:S04]  /*12f0*/  IMAD.HI.U32 R7, R12, 0x69c16bd, RZ ;  /* 0x069c16bd0c077827 */ /* 0x000fc800078e00ff */
[----:B------:R-:W-:Y:S01]  /*1300*/  IMAD.IADD R2, R12, 0x1, -R7 ;  /* 0x000000010c027824 */ /* 0x000fe200078e0a07 */
[----:B------:R-:W0:Y:S04]  /*1310*/  MUFU.RCP64H R3, 2.14748262400000000000e+09 ;  /* 0x41dfffff00037908 */ /* 0x000e280000001800 */
[----:B------:R-:W-:-:S04]  /*1320*/  LEA.HI R2, R2, R7, RZ, 0x1f ;  /* 0x0000000702027211 */ /* 0x000fc800078ff8ff */
[----:B------:R-:W-:-:S05]  /*1330*/  SHF.R.U32.HI R21, RZ, 0x10, R2 ;  /* 0x00000010ff157819 */ /* 0x000fca0000011602 */
[C---:B------:R-:W-:Y:S01]  /*1340*/  IMAD R12, R21.reuse, -0x1f31d, R12 ;  /* 0xfffe0ce3150c7824 */ /* 0x040fe200078e020c */
[----:B------:R-:W-:Y:S01]  /*1350*/  MOV R2, 0x1 ;  /* 0x0000000100027802 */ /* 0x000fe20000000f00 */
[----:B------:R-:W-:Y:S02]  /*1360*/  IMAD R23, R21, 0xb14, RZ ;  /* 0x00000b1415177824 */ /* 0x000fe400078e02ff */
[----:B------:R-:W-:Y:S02]  /*1370*/  IMAD R12, R12, 0x41a7, RZ ;  /* 0x000041a70c0c7824 */ /* 0x000fe400078e02ff */
[----:B------:R-:W-:Y:S02]  /*1380*/  IMAD.MOV.U32 R6, RZ, RZ, -0x800000 ;  /* 0xff800000ff067424 */ /* 0x000fe400078e00ff */
[----:B------:R-:W-:Y:S01]  /*1390*/  IMAD.MOV.U32 R7, RZ, RZ, 0x41dfffff ;  /* 0x41dfffffff077424 */ /* 0x000fe200078e00ff */
[----:B------:R-:W-:-:S05]  /*13a0*/  ISETP.GE.U32.AND P0, PT, R12, R23, PT ;  /* 0x000000170c00720c */ /* 0x000fca0003f06070 */
[----:B0-----:R-:W-:Y:S01]  /*13b0*/  DFMA R20, R2, -R6, 1 ;  /* 0x3ff000000214742b */ /* 0x001fe20000000806 */
[----:B------:R-:W-:-:S07]  /*13c0*/  LOP3.LUT R25, R23, 0x7fffffff, RZ, 0x3c, !PT ;  /* 0x7fffffff17197812 */ /* 0x000fce00078e3cff */
[----:B------:R-:W-:Y:S01]  /*13d0*/  DFMA R20, R20, R20, R20 ;  /* 0x000000141414722b */ /* 0x000fe20000000014 */
[----:B---3--:R0:W-:Y:S04]  /*13e0*/  STG.E desc[UR36][R10.64], R17 ;  /* 0x000000110a007986 */ /* 0x0081e8000c101924 */
[----:B------:R-:W2:Y:S01]  /*13f0*/  LD.E R29, desc[UR36][R8.64] ;  /* 0x00000024081d7980 */ /* 0x000ea2000c101900 */
[----:B------:R-:W-:Y:S02]  /*1400*/  @P0 IMAD.MOV R25, RZ, RZ, -R23 ;  /* 0x000000ffff190224 */ /* 0x000fe400078e0a17 */
[----:B------:R-:W-:Y:S01]  /*1410*/  DFMA R2, R2, R20, R2 ;  /* 0x000000140202722b */ /* 0x000fe20000000002 */
[----:B------:R-:W-:Y:S01]  /*1420*/  BSSY.RECONVERGENT B0, `(.L_x_17) ;  /* 0x0000016000007945 */ /* 0x000fe20003800200 */
[----:B------:R-:W-:-:S04]  /*1430*/  IMAD.IADD R25, R12, 0x1, R25 ;  /* 0x000000010c197824 */ /* 0x000fc800078e0219 */
[----:B------:R-:W-:Y:S02]  /*1440*/  VIADD R20, R25, 0xffffffff ;  /* 0xffffffff19147836 */ /* 0x000fe40000000000 */
[----:B------:R-:W-:-:S04]  /*1450*/  DFMA R22, R2, -R6, 1 ;  /* 0x3ff000000216742b */ /* 0x000fc80000000806 */
[----:B------:R-:W1:Y:S04]  /*1460*/  I2F.F64.U32 R20, R20 ;  /* 0x0000001400147312 */ /* 0x000e680000201800 */
        /* <DEDUP_REMOVED lines=8> */
[----:B-1----:R-:W-:Y:S01]  /*14f0*/  DADD R6, R6, 1 ;  /* 0x3ff0000006067429 */ /* 0x002fe20000000000 */
[----:B--2---:R0:W-:Y:S11]  /*1500*/  ST.E desc[UR36][R18.64], R29 ;  /* 0x0000001d12007985 */ /* 0x0041f6000c101924 */
[----:B------:R-:W-:Y:S05]  /*1510*/  @P0 BRA P1, `(.L_x_18) ;  /* 0x0000000000180947 */ /* 0x000fea0000800000 */
[----:B------:R-:W-:Y:S01]  /*1520*/  MOV R26, R20 ;  /* 0x00000014001a7202 */ /* 0x000fe20000000f00 */
[----:B------:R-:W-:Y:S01]  /*1530*/  IMAD.MOV.U32 R27, RZ, RZ, R21 ;  /* 0x000000ffff1b7224 */ /* 0x000fe200078e0015 */
[----:B------:R-:W-:-:S07]  /*1540*/  MOV R24, 0x1560 ;  /* 0x0000156000187802 */ /* 0x000fce0000000f00 */
[----:B0-----:R-:W-:Y:S05]  /*1550*/  CALL.REL.NOINC `($__internal_0_$__cuda_sm20_div_rn_f64_full) ;  /* 0x0000000400247944 */ /* 0x001fea0003c00000 */
[----:B------:R-:W-:Y:S02]  /*1560*/  IMAD.MOV.U32 R2, RZ, RZ, R26 ;  /* 0x000000ffff027224 */ /* 0x000fe400078e001a */
[----:B------:R-:W-:-:S07]  /*1570*/  IMAD.MOV.U32 R3, RZ, RZ, R27 ;  /* 0x000000ffff037224 */ /* 0x000fce00078e001b */
.L_x_18:
[----:B------:R-:W-:Y:S05]  /*1580*/  BSYNC.RECONVERGENT B0 ;  /* 0x0000000000007941 */ /* 0x000fea0003800200 */
.L_x_17:
[----:B------:R-:W-:-:S06]  /*1590*/  DFMA R6, R6, R2, RZ ;  /* 0x000000020606722b */ /* 0x000fcc00000000ff */
[----:B------:R-:W1:Y:S02]  /*15a0*/  F2I.F64.TRUNC R3, R6 ;  /* 0x0000000600037311 */ /* 0x000e64000030d100 */
[----:B-1----:R-:W-:-:S05]  /*15b0*/  IMAD.WIDE R2, R3, 0x4, R4 ;  /* 0x0000000403027825 */ /* 0x002fca00078e0204 */
[----:B0-----:R-:W2:Y:S04]  /*15c0*/  LD.E R17, desc[UR36][R2.64] ;  /* 0x0000002402117980 */ /* 0x001ea8000c101900 */
[----:B--2---:R2:W-:Y:S04]  /*15d0*/  STG.E desc[UR36][R10.64+0x4], R17 ;  /* 0x000004110a007986 */ /* 0x0045e8000c101924 */
[----:B------:R-:W3:Y:S01]  /*15e0*/  LD.E R9, desc[UR36][R8.64+-0x4] ;  /* 0xfffffc2408097980 */ /* 0x000ee2000c101900 */
[----:B------:R-:W-:-:S03]  /*15f0*/  IADD3 R13, PT, PT, R13, 0x2, RZ ;  /* 0x000000020d0d7810 */ /* 0x000fc60007ffe0ff */
[----:B---3--:R2:W-:Y:S04]  /*1600*/  ST.E desc[UR36][R2.64], R9 ;  /* 0x0000000902007985 */ /* 0x0085e8000c101924 */
.L_x_14:
[----:B------:R-:W3:Y:S02]  /*1610*/  LDCU UR5, c[0x0][0x390] ;  /* 0x00007200ff0577ac */ /* 0x000ee40008000800 */
[----:B---3--:R-:W-:-:S04]  /*1620*/  ULOP3.LUT UR4, UR5, 0x1, URZ, 0xc0, !UPT ;  /* 0x0000000105047892 */ /* 0x008fc8000f8ec0ff */
[----:B------:R-:W-:-:S09]  /*1630*/  UISETP.NE.U32.AND UP0, UPT, UR4, 0x1, UPT ;  /* 0x000000010400788c */ /* 0x000fd2000bf05070 */
[----:B------:R-:W-:Y:S05]  /*1640*/  BRA.U UP0, `(.L_x_3) ;  /* 0x0000000100d47547 */ /* 0x000fea000b800000 */
[C---:B-12---:R-:W-:Y:S01]  /*1650*/  IMAD.HI.U32 R2, R25.reuse, 0x69c16bd, RZ ;  /* 0x069c16bd19027827 */ /* 0x046fe200078e00ff */
[----:B------:R-:W1:Y:S01]  /*1660*/  MUFU.RCP64H R3, 2.14748262400000000000e+09 ;  /* 0x41dfffff00037908 */ /* 0x000e620000001800 */
[----:B------:R-:W-:Y:S02]  /*1670*/  BSSY.RECONVERGENT B0, `(.L_x_19) ;  /* 0x0000024000007945 */ /* 0x000fe40003800200 */
[----:B------:R-:W-:Y:S02]  /*1680*/  IMAD.IADD R7, R25, 0x1, -R2 ;  /* 0x0000000119077824 */ /* 0x000fe400078e0a02 */
[----:B------:R-:W-:-:S03]  /*1690*/  IMAD.MOV.U32 R6, RZ, RZ, -0x800000 ;  /* 0xff800000ff067424 */ /* 0x000fc600078e00ff */
[----:B------:R-:W-:Y:S02]  /*16a0*/  LEA.HI R7, R7, R2, RZ, 0x1f ;  /* 0x0000000207077211 */ /* 0x000fe400078ff8ff */
[----:B------:R-:W-:Y:S02]  /*16b0*/  MOV R2, 0x1 ;  /* 0x0000000100027802 */ /* 0x000fe40000000f00 */
[----:B------:R-:W-:Y:S01]  /*16c0*/  SHF.R.U32.HI R8, RZ, 0x10, R7 ;  /* 0x00000010ff087819 */ /* 0x000fe20000011607 */
[----:B------:R-:W-:-:S04]  /*16d0*/  IMAD.MOV.U32 R7, RZ, RZ, 0x41dfffff ;  /* 0x41dfffffff077424 */ /* 0x000fc800078e00ff */
[C---:B------:R-:W-:Y:S02]  /*16e0*/  IMAD R25, R8.reuse, -0x1f31d, R25 ;  /* 0xfffe0ce308197824 */ /* 0x040fe400078e0219 */
[----:B------:R-:W-:Y:S01]  /*16f0*/  IMAD R10, R8, 0xb14, RZ ;  /* 0x00000b14080a7824 */ /* 0x000fe200078e02ff */
[----:B-1----:R-:W-:Y:S01]  /*1700*/  DFMA R8, R2, -R6, 1 ;  /* 0x3ff000000208742b */ /* 0x002fe20000000806 */
[----:B------:R-:W-:-:S03]  /*1710*/  IMAD R25, R25, 0x41a7, RZ ;  /* 0x000041a719197824 */ /* 0x000fc600078e02ff */
[----:B------:R-:W-:Y:S02]  /*1720*/  LOP3.LUT R12, R10, 0x7fffffff, RZ, 0x3c, !PT ;  /* 0x7fffffff0a0c7812 */ /* 0x000fe400078e3cff */
[----:B------:R-:W-:Y:S02]  /*1730*/  ISETP.GE.U32.AND P0, PT, R25, R10, PT ;  /* 0x0000000a1900720c */ /* 0x000fe40003f06070 */
[----:B------:R-:W-:-:S08]  /*1740*/  DFMA R8, R8, R8, R8 ;  /* 0x000000080808722b */ /* 0x000fd00000000008 */
[----:B------:R-:W-:-:S03]  /*1750*/  DFMA R2, R2, R8, R2 ;  /* 0x000000080202722b */ /* 0x000fc60000000002 */
[----:B------:R-:W-:-:S05]  /*1760*/  @P0 IMAD.MOV R12, RZ, RZ, -R10 ;  /* 0x000000ffff0c0224 */ /* 0x000fca00078e0a0a */
[----:B------:R-:W-:Y:S01]  /*1770*/  IADD3 R8, PT, PT, R12, -0x1, R25 ;  /* 0xffffffff0c087810 */ /* 0x000fe20007ffe019 */
[----:B------:R-:W-:Y:S01]  /*1780*/  DFMA R10, R2, -R6, 1 ;  /* 0x3ff00000020a742b */ /* 0x000fe20000000806 */
[----:B------:R-:W-:-:S04]  /*1790*/  IADD3 R12, PT, PT, -R13, UR5, RZ ;  /* 0x000000050d0c7c10 */ /* 0x000fc8000fffe1ff */
[----:B------:R-:W1:Y:S03]  /*17a0*/  I2F.F64.U32 R8, R8 ;  /* 0x0000000800087312 */ /* 0x000e660000201800 */
        /* <DEDUP_REMOVED lines=16> */
.L_x_20:
[----:B------:R-:W-:Y:S05]  /*18b0*/  BSYNC.RECONVERGENT B0 ;  /* 0x0000000000007941 */ /* 0x000fea0003800200 */
.L_x_19:
[----:B------:R-:W-:Y:S01]  /*18c0*/  DFMA R6, R6, R2, RZ ;  /* 0x000000020606722b */ /* 0x000fe200000000ff */
[----:B------:R-:W1:Y:S01]  /*18d0*/  LDC.64 R8, c[0x0][0x388] ;  /* 0x0000e200ff087b82 */ /* 0x000e620000000a00 */
[----:B------:R-:W2:Y:S04]  /*18e0*/  LDCU UR4, c[0x0][0x390] ;  /* 0x00007200ff0477ac */ /* 0x000ea80008000800 */
[----:B------:R-:W3:Y:S02]  /*18f0*/  F2I.F64.TRUNC R3, R6 ;  /* 0x0000000600037311 */ /* 0x000ee4000030d100 */
[----:B---3--:R-:W-:-:S05]  /*1900*/  IMAD.WIDE R2, R3, 0x4, R4 ;  /* 0x0000000403027825 */ /* 0x008fca00078e0204 */
[----:B------:R-:W3:Y:S01]  /*1910*/  LD.E R15, desc[UR36][R2.64] ;  /* 0x00000024020f7980 */ /* 0x000ee2000c101900 */
[----:B------:R-:W-:Y:S01]  /*1920*/  LOP3.LUT R0, RZ, R13, RZ, 0x33, !PT ;  /* 0x0000000dff007212 */ /* 0x000fe200078e33ff */
[----:B--2---:R-:W-:-:S04]  /*1930*/  IMAD R13, R16, UR4, R13 ;  /* 0x00000004100d7c24 */ /* 0x004fc8000f8e020d */
[----:B------:R-:W-:Y:S02]  /*1940*/  VIADD R11, R0, UR4 ;  /* 0x00000004000b7c36 */ /* 0x000fe40008000000 */
[----:B-1----:R-:W-:-:S04]  /*1950*/  IMAD.WIDE R8, R13, 0x4, R8 ;  /* 0x000000040d087825 */ /* 0x002fc800078e0208 */
[----:B------:R-:W-:Y:S01]  /*1960*/  IMAD.WIDE R10, R11, 0x4, R4 ;  /* 0x000000040b0a7825 */ /* 0x000fe200078e0204 */
[----:B---3--:R3:W-:Y:S05]  /*1970*/  STG.E desc[UR36][R8.64], R15 ;  /* 0x0000000f08007986 */ /* 0x0087ea000c101924 */
[----:B------:R-:W2:Y:S04]  /*1980*/  LD.E R11, desc[UR36][R10.64] ;  /* 0x000000240a0b7980 */ /* 0x000ea8000c101900 */
[----:B--2---:R3:W-:Y:S02]  /*1990*/  ST.E desc[UR36][R2.64], R11 ;  /* 0x0000000b02007985 */ /* 0x0047e4000c101924 */
.L_x_3:
[----:B------:R-:W-:-:S04]  /*19a0*/  MOV R0, 0x8 ;  /* 0x0000000800007802 */ /* 0x000fc80000000f00 */
[----:B-123--:R1:W2:Y:S03]  /*19b0*/  LDC.64 R2, c[0x4][R0] ;  /* 0x0100000000027b82 */ /* 0x00e2a60000000a00 */
[----:B------:R-:W-:-:S07]  /*19c0*/  LEPC R20, `(.L_x_21) ;  /* 0x000000001014794e */ /* 0x000fce0000000000 */
[----:B012---:R-:W-:Y:S05]  /*19d0*/  CALL.ABS.NOINC R2 ;  /* 0x0000000002007343 */ /* 0x007fea0003c00000 */
.L_x_21:
[----:B------:R-:W-:Y:S05]  /*19e0*/  EXIT ;  /* 0x000000000000794d */ /* 0x000fea0003800000 */
        .weak           $__internal_0_$__cuda_sm20_div_rn_f64_full
        .type           $__internal_0_$__cuda_sm20_div_rn_f64_full,@function
        .size           $__internal_0_$__cuda_sm20_div_rn_f64_full,(.L_x_28 - $__internal_0_$__cuda_sm20_div_rn_f64_full)
$__internal_0_$__cuda_sm20_div_rn_f64_full:
[----:B------:R-:W-:Y:S01]  /*19f0*/  MOV R3, R27 ;  /* 0x0000001b00037202 */ /* 0x000fe20000000f00 */
[----:B------:R-:W-:Y:S01]  /*1a00*/  IMAD.MOV.U32 R14, RZ, RZ, R0 ;  /* 0x000000ffff0e7224 */ /* 0x000fe200078e0000 */
[----:B------:R-:W-:Y:S01]  /*1a10*/  FSETP.GEU.AND P0, PT, |R15|, 1.469367938527859385e-39, PT ;  /* 0x001000000f00780b */ /* 0x000fe20003f0e200 */
[----:B------:R-:W-:Y:S01]  /*1a20*/  IMAD.MOV.U32 R2, RZ, RZ, R26 ;  /* 0x000000ffff027224 */ /* 0x000fe200078e001a */
[----:B------:R-:W-:Y:S01]  /*1a30*/  FSETP.GEU.AND P2, PT, |R3|, 1.469367938527859385e-39, PT ;  /* 0x001000000300780b */ /* 0x000fe20003f4e200 */
[----:B------:R-:W-:Y:S01]  /*1a40*/  IMAD.MOV.U32 R27, RZ, RZ, 0x1ca00000 ;  /* 0x1ca00000ff1b7424 */ /* 0x000fe200078e00ff */
[----:B------:R-:W-:Y:S01]  /*1a50*/  LOP3.LUT R18, R15, 0x800fffff, RZ, 0xc0, !PT ;  /* 0x800fffff0f127812 */ /* 0x000fe200078ec0ff */
[----:B------:R-:W-:Y:S01]  /*1a60*/  IMAD.MOV.U32 R30, RZ, RZ, 0x1 ;  /* 0x00000001ff1e7424 */ /* 0x000fe200078e00ff */
[----:B------:R-:W-:Y:S01]  /*1a70*/  LOP3.LUT R26, R3, 0x7ff00000, RZ, 0xc0, !PT ;  /* 0x7ff00000031a7812 */ /* 0x000fe200078ec0ff */
[----:B------:R-:W-:Y:S01]  /*1a80*/  BSSY.RECONVERGENT B2, `(.L_x_22) ;  /* 0x0000051000027945 */ /* 0x000fe20003800200 */
[----:B------:R-:W-:Y:S01]  /*1a90*/  LOP3.LUT R19, R18, 0x3ff00000, RZ, 0xfc, !PT ;  /* 0x3ff0000012137812 */ /* 0x000fe200078efcff */
[----:B------:R-:W-:Y:S01]  /*1aa0*/  IMAD.MOV.U32 R18, RZ, RZ, R0 ;  /* 0x000000ffff127224 */ /* 0x000fe200078e0000 */
[----:B------:R-:W-:-:S02]  /*1ab0*/  LOP3.LUT R29, R15, 0x7ff00000, RZ, 0xc0, !PT ;  /* 0x7ff000000f1d7812 */ /* 0x000fc400078ec0ff */
[----:B------:R-:W-:Y:S01]  /*1ac0*/  MOV R20, R2 ;  /* 0x0000000200147202 */ /* 0x000fe20000000f00 */
[----:B------:R-:W-:Y:S01]  /*1ad0*/  @!P0 DMUL R18, R14, 8.98846567431157953865e+307 ;  /* 0x7fe000000e128828 */ /* 0x000fe20000000000 */
[----:B------:R-:W-:Y:S01]  /*1ae0*/  ISETP.GE.U32.AND P1, PT, R26, R29, PT ;  /* 0x0000001d1a00720c */ /* 0x000fe20003f26070 */
[----:B------:R-:W-:Y:S01]  /*1af0*/  @!P2 IMAD.MOV.U32 R32, RZ, RZ, RZ ;  /* 0x000000ffff20a224 */ /* 0x000fe200078e00ff */
[----:B------:R-:W-:-:S03]  /*1b00*/  @!P2 LOP3.LUT R21, R15, 0x7ff00000, RZ, 0xc0, !PT ;  /* 0x7ff000000f15a812 */ /* 0x000fc600078ec0ff */
[----:B------:R-:W0:Y:S01]  /*1b10*/  MUFU.RCP64H R31, R19 ;  /* 0x00000013001f7308 */ /* 0x000e220000001800 */
[----:B------:R-:W-:Y:S02]  /*1b20*/  @!P2 ISETP.GE.U32.AND P3, PT, R26, R21, PT ;  /* 0x000000151a00a20c */ /* 0x000fe40003f66070 */
[C---:B------:R-:W-:Y:S02]  /*1b30*/  SEL R21, R27.reuse, 0x63400000, !P1 ;  /* 0x634000001b157807 */ /* 0x040fe40004800000 */
[----:B------:R-:W-:Y:S02]  /*1b40*/  @!P2 SEL R33, R27, 0x63400000, !P3 ;  /* 0x634000001b21a807 */ /* 0x000fe40005800000 */
[--C-:B------:R-:W-:Y:S02]  /*1b50*/  LOP3.LUT R21, R21, 0x800fffff, R3.reuse, 0xf8, !PT ;  /* 0x800fffff15157812 */ /* 0x100fe400078ef803 */
[----:B------:R-:W-:Y:S02]  /*1b60*/  @!P2 LOP3.LUT R33, R33, 0x80000000, R3, 0xf8, !PT ;  /* 0x800000002121a812 */ /* 0x000fe400078ef803 */
[----:B------:R-:W-:-:S02]  /*1b70*/  @!P0 LOP3.LUT R29, R19, 0x7ff00000, RZ, 0xc0, !PT ;  /* 0x7ff00000131d8812 */ /* 0x000fc400078ec0ff */
[----:B------:R-:W-:-:S06]  /*1b80*/  @!P2 LOP3.LUT R33, R33, 0x100000, RZ, 0xfc, !PT ;  /* 0x001000002121a812 */ /* 0x000fcc00078efcff */
[----:B------:R-:W-:Y:S02]  /*1b90*/  @!P2 DFMA R20, R20, 2, -R32 ;  /* 0x400000001414a82b */ /* 0x000fe40000000820 */
[----:B0-----:R-:W-:-:S08]  /*1ba0*/  DFMA R32, R30, -R18, 1 ;  /* 0x3ff000001e20742b */ /* 0x001fd00000000812 */
[----:B------:R-:W-:-:S08]  /*1bb0*/  DFMA R32, R32, R32, R32 ;  /* 0x000000202020722b */ /* 0x000fd00000000020 */
[----:B------:R-:W-:-:S08]  /*1bc0*/  DFMA R30, R30, R32, R30 ;  /* 0x000000201e1e722b */ /* 0x000fd0000000001e */
[----:B------:R-:W-:-:S08]  /*1bd0*/  DFMA R32, R30, -R18, 1 ;  /* 0x3ff000001e20742b */ /* 0x000fd00000000812 */
[----:B------:R-:W-:-:S08]  /*1be0*/  DFMA R30, R30, R32, R30 ;  /* 0x000000201e1e722b */ /* 0x000fd0000000001e */
[----:B------:R-:W-:-:S08]  /*1bf0*/  DMUL R32, R30, R20 ;  /* 0x000000141e207228 */ /* 0x000fd00000000000 */
[----:B------:R-:W-:-:S08]  /*1c00*/  DFMA R34, R32, -R18, R20 ;  /* 0x800000122022722b */ /* 0x000fd00000000014 */
[----:B------:R-:W-:Y:S01]  /*1c10*/  DFMA R30, R30, R34, R32 ;  /* 0x000000221e1e722b */ /* 0x000fe20000000020 */
[----:B------:R-:W-:Y:S01]  /*1c20*/  IMAD.MOV.U32 R32, RZ, RZ, R26 ;  /* 0x000000ffff207224 */ /* 0x000fe200078e001a */
[----:B------:R-:W-:-:S04]  /*1c30*/  @!P2 LOP3.LUT R32, R21, 0x7ff00000, RZ, 0xc0, !PT ;  /* 0x7ff000001520a812 */ /* 0x000fc800078ec0ff */
[----:B------:R-:W-:-:S04]  /*1c40*/  IADD3 R33, PT, PT, R32, -0x1, RZ ;  /* 0xffffffff20217810 */ /* 0x000fc80007ffe0ff */
[----:B------:R-:W-:Y:S01]  /*1c50*/  ISETP.GT.U32.AND P0, PT, R33, 0x7feffffe, PT ;  /* 0x7feffffe2100780c */ /* 0x000fe20003f04070 */
[----:B------:R-:W-:-:S05]  /*1c60*/  VIADD R33, R29, 0xffffffff ;  /* 0xffffffff1d217836 */ /* 0x000fca0000000000 */
[----:B------:R-:W-:-:S13]  /*1c70*/  ISETP.GT.U32.OR P0, PT, R33, 0x7feffffe, P0 ;  /* 0x7feffffe2100780c */ /* 0x000fda0000704470 */
[----:B------:R-:W-:Y:S05]  /*1c80*/  @P0 BRA `(.L_x_23) ;  /* 0x00000000006c0947 */ /* 0x000fea0003800000 */
[----:B------:R-:W-:-:S04]  /*1c90*/  LOP3.LUT R3, R15, 0x7ff00000, RZ, 0xc0, !PT ;  /* 0x7ff000000f037812 */ /* 0x000fc800078ec0ff */
[CC--:B------:R-:W-:Y:S02]  /*1ca0*/  VIADDMNMX R2, R26.reuse, -R3.reuse, 0xb9600000, !PT ;  /* 0xb96000001a027446 */ /* 0x0c0fe40007800903 */
[----:B------:R-:W-:Y:S02]  /*1cb0*/  ISETP.GE.U32.AND P0, PT, R26, R3, PT ;  /* 0x000000031a00720c */ /* 0x000fe40003f06070 */
[----:B------:R-:W-:Y:S02]  /*1cc0*/  VIMNMX R2, PT, PT, R2, 0x46a00000, PT ;  /* 0x46a0000002027848 */ /* 0x000fe40003fe0100 */
[----:B------:R-:W-:-:S05]  /*1cd0*/  SEL R29, R27, 0x63400000, !P0 ;  /* 0x634000001b1d7807 */ /* 0x000fca0004000000 */
[----:B------:R-:W-:Y:S01]  /*1ce0*/  IMAD.IADD R29, R2, 0x1, -R29 ;  /* 0x00000001021d7824 */ /* 0x000fe200078e0a1d */
[----:B------:R-:W-:-:S03]  /*1cf0*/  MOV R2, RZ ;  /* 0x000000ff00027202 */ /* 0x000fc60000000f00 */
[----:B------:R-:W-:-:S06]  /*1d00*/  VIADD R3, R29, 0x7fe00000 ;  /* 0x7fe000001d037836 */ /* 0x000fcc0000000000 */
[----:B------:R-:W-:-:S10]  /*1d10*/  DMUL R26, R30, R2 ;  /* 0x000000021e1a7228 */ /* 0x000fd40000000000 */
[----:B------:R-:W-:-:S13]  /*1d20*/  FSETP.GTU.AND P0, PT, |R27|, 1.469367938527859385e-39, PT ;  /* 0x001000001b00780b */ /* 0x000fda0003f0c200 */
[----:B------:R-:W-:Y:S05]  /*1d30*/  @P0 BRA `(.L_x_24) ;  /* 0x0000000000940947 */ /* 0x000fea0003800000 */
[----:B------:R-:W-:Y:S01]  /*1d40*/  DFMA R20, R30, -R18, R20 ;  /* 0x800000121e14722b */ /* 0x000fe20000000014 */
[----:B------:R-:W-:-:S09]  /*1d50*/  IMAD.MOV.U32 R2, RZ, RZ, RZ ;  /* 0x000000ffff027224 */ /* 0x000fd200078e00ff */
[C---:B------:R-:W-:Y:S02]  /*1d60*/  FSETP.NEU.AND P0, PT, R21.reuse, RZ, PT ;  /* 0x000000ff1500720b */ /* 0x040fe40003f0d000 */
[----:B------:R-:W-:-:S04]  /*1d70*/  LOP3.LUT R33, R21, 0x80000000, R15, 0x48, !PT ;  /* 0x8000000015217812 */ /* 0x000fc800078e480f */
[----:B------:R-:W-:-:S07]  /*1d80*/  LOP3.LUT R3, R33, R3, RZ, 0xfc, !PT ;  /* 0x0000000321037212 */ /* 0x000fce00078efcff */
[----:B------:R-:W-:Y:S05]  /*1d90*/  @!P0 BRA `(.L_x_24) ;  /* 0x00000000007c8947 */ /* 0x000fea0003800000 */
[----:B------:R-:W-:Y:S01]  /*1da0*/  IMAD.MOV R19, RZ, RZ, -R29 ;  /* 0x000000ffff137224 */ /* 0x000fe200078e0a1d */
[----:B------:R-:W-:Y:S01]  /*1db0*/  DMUL.RP R2, R30, R2 ;  /* 0x000000021e027228 */ /* 0x000fe20000008000 */
[----:B------:R-:W-:Y:S01]  /*1dc0*/  IMAD.MOV.U32 R18, RZ, RZ, RZ ;  /* 0x000000ffff127224 */ /* 0x000fe200078e00ff */
[----:B------:R-:W-:-:S05]  /*1dd0*/  IADD3 R29, PT, PT, -R29, -0x43300000, RZ ;  /* 0xbcd000001d1d7810 */ /* 0x000fca0007ffe1ff */
[----:B------:R-:W-:-:S03]  /*1de0*/  DFMA R18, R26, -R18, R30 ;  /* 0x800000121a12722b */ /* 0x000fc6000000001e */
[----:B------:R-:W-:-:S07]  /*1df0*/  LOP3.LUT R33, R3, R33, RZ, 0x3c, !PT ;  /* 0x0000002103217212 */ /* 0x000fce00078e3cff */
[----:B------:R-:W-:-:S04]  /*1e00*/  FSETP.NEU.AND P0, PT, |R19|, R29, PT ;  /* 0x0000001d1300720b */ /* 0x000fc80003f0d200 */
[----:B------:R-:W-:Y:S02]  /*1e10*/  FSEL R26, R2, R26, !P0 ;  /* 0x0000001a021a7208 */ /* 0x000fe40004000000 */
[----:B------:R-:W-:Y:S01]  /*1e20*/  FSEL R27, R33, R27, !P0 ;  /* 0x0000001b211b7208 */ /* 0x000fe20004000000 */
[----:B------:R-:W-:Y:S06]  /*1e30*/  BRA `(.L_x_24) ;  /* 0x0000000000547947 */ /* 0x000fec0003800000 */
.L_x_23:
[----:B------:R-:W-:-:S14]  /*1e40*/  DSETP.NAN.AND P0, PT, R2, R2, PT ;  /* 0x000000020200722a */ /* 0x000fdc0003f08000 */
[----:B------:R-:W-:Y:S05]  /*1e50*/  @P0 BRA `(.L_x_25) ;  /* 0x0000000000440947 */ /* 0x000fea0003800000 */
[----:B------:R-:W-:-:S14]  /*1e60*/  DSETP.NAN.AND P0, PT, R14, R14, PT ;  /* 0x0000000e0e00722a */ /* 0x000fdc0003f08000 */
[----:B------:R-:W-:Y:S05]  /*1e70*/  @P0 BRA `(.L_x_26) ;  /* 0x0000000000300947 */ /* 0x000fea0003800000 */
[----:B------:R-:W-:Y:S01]  /*1e80*/  ISETP.NE.AND P0, PT, R32, R29, PT ;  /* 0x0000001d2000720c */ /* 0x000fe20003f05270 */
[----:B------:R-:W-:Y:S01]  /*1e90*/  IMAD.MOV.U32 R27, RZ, RZ, -0x80000 ;  /* 0xfff80000ff1b7424 */ /* 0x000fe200078e00ff */
[----:B------:R-:W-:-:S11]  /*1ea0*/  MOV R26, 0x0 ;  /* 0x00000000001a7802 */ /* 0x000fd60000000f00 */
[----:B------:R-:W-:Y:S05]  /*1eb0*/  @!P0 BRA `(.L_x_24) ;  /* 0x0000000000348947 */ /* 0x000fea0003800000 */
[----:B------:R-:W-:Y:S02]  /*1ec0*/  ISETP.NE.AND P0, PT, R32, 0x7ff00000, PT ;  /* 0x7ff000002000780c */ /* 0x000fe40003f05270 */
[----:B------:R-:W-:Y:S02]  /*1ed0*/  LOP3.LUT R27, R3, 0x80000000, R15, 0x48, !PT ;  /* 0x80000000031b7812 */ /* 0x000fe400078e480f */
[----:B------:R-:W-:-:S13]  /*1ee0*/  ISETP.EQ.OR P0, PT, R29, RZ, !P0 ;  /* 0x000000ff1d00720c */ /* 0x000fda0004702670 */
[----:B------:R-:W-:Y:S01]  /*1ef0*/  @P0 LOP3.LUT R2, R27, 0x7ff00000, RZ, 0xfc, !PT ;  /* 0x7ff000001b020812 */ /* 0x000fe200078efcff */
[----:B------:R-:W-:Y:S02]  /*1f00*/  @!P0 IMAD.MOV.U32 R26, RZ, RZ, RZ ;  /* 0x000000ffff1a8224 */ /* 0x000fe400078e00ff */
[----:B------:R-:W-:Y:S01]  /*1f10*/  @P0 IMAD.MOV.U32 R26, RZ, RZ, RZ ;  /* 0x000000ffff1a0224 */ /* 0x000fe200078e00ff */
[----:B------:R-:W-:Y:S01]  /*1f20*/  @P0 MOV R27, R2 ;  /* 0x00000002001b0202 */ /* 0x000fe20000000f00 */
[----:B------:R-:W-:Y:S06]  /*1f30*/  BRA `(.L_x_24) ;  /* 0x0000000000147947 */ /* 0x000fec0003800000 */
.L_x_26:
[----:B------:R-:W-:Y:S01]  /*1f40*/  LOP3.LUT R27, R15, 0x80000, RZ, 0xfc, !PT ;  /* 0x000800000f1b7812 */ /* 0x000fe200078efcff */
[----:B------:R-:W-:Y:S01]  /*1f50*/  IMAD.MOV.U32 R26, RZ, RZ, R14 ;  /* 0x000000ffff1a7224 */ /* 0x000fe200078e000e */
[----:B------:R-:W-:Y:S06]  /*1f60*/  BRA `(.L_x_24) ;  /* 0x0000000000087947 */ /* 0x000fec0003800000 */
.L_x_25:
[----:B------:R-:W-:Y:S01]  /*1f70*/  LOP3.LUT R27, R3, 0x80000, RZ, 0xfc, !PT ;  /* 0x00080000031b7812 */ /* 0x000fe200078efcff */
[----:B------:R-:W-:-:S07]  /*1f80*/  IMAD.MOV.U32 R26, RZ, RZ, R2 ;  /* 0x000000ffff1a7224 */ /* 0x000fce00078e0002 */
.L_x_24:
[----:B------:R-:W-:Y:S05]  /*1f90*/  BSYNC.RECONVERGENT B2 ;  /* 0x0000000000027941 */ /* 0x000fea0003800200 */
.L_x_22:
[----:B------:R-:W-:Y:S01]  /*1fa0*/  MOV R2, R24 ;  /* 0x0000001800027202 */ /* 0x000fe20000000f00 */
[----:B------:R-:W-:-:S04]  /*1fb0*/  IMAD.MOV.U32 R3, RZ, RZ, 0x0 ;  /* 0x00000000ff037424 */ /* 0x000fc800078e00ff */
[----:B------:R-:W-:Y:S05]  /*1fc0*/  RET.REL.NODEC R2 `(_Z23createRandomPermutationPiS_il) ;  /* 0xffffffe0020c7950 */ /* 0x000fea0003c3ffff */
.L_x_27:
[----:B------:R-:W-:-:S00]  /*1fd0*/  BRA `(.L_x_27) ;  /* 0xfffffffc00fc7947 */ /* 0x000fc0000383ffff */
[----:B------:R-:W-:-:S00]  /*1fe0*/  NOP ;  /* 0x0000000000007918 */ /* 0x000fc00000000000 */
        /* <DEDUP_REMOVED lines=9> */
.L_x_28:


//--------------------- .nv.global.init           --------------------------
	.section	.nv.global.init,"aw",@progbits
	.align	4
.nv.global.init:
	.type		mrg32k3aM1SubSeq,@object
	.size		mrg32k3aM1SubSeq,(mrg32k3aM2SubSeq - mrg32k3aM1SubSeq)
mrg32k3aM1SubSeq:
        /*0000*/ 	.byte	0x0b, 0xcc, 0xee, 0x04, 0x73, 0x29, 0x8b, 0x6f, 0xf6, 0x53, 0x03, 0xf6, 0x23, 0xf6, 0xea, 0xda
        /* <DEDUP_REMOVED lines=125> */
	.type		mrg32k3aM2SubSeq,@object
	.size		mrg32k3aM2SubSeq,(mrg32k3aM1 - mrg32k3aM2SubSeq)
mrg32k3aM2SubSeq:
        /* <DEDUP_REMOVED lines=126> */
	.type		mrg32k3aM1,@object
	.size		mrg32k3aM1,(mrg32k3aM1Seq - mrg32k3aM1)
mrg32k3aM1:
        /* <DEDUP_REMOVED lines=144> */
	.type		mrg32k3aM1Seq,@object
	.size		mrg32k3aM1Seq,(mrg32k3aM2 - mrg32k3aM1Seq)
mrg32k3aM1Seq:
        /* <DEDUP_REMOVED lines=144> */
	.type		mrg32k3aM2,@object
	.size		mrg32k3aM2,(mrg32k3aM2Seq - mrg32k3aM2)
mrg32k3aM2:
        /* <DEDUP_REMOVED lines=144> */
	.type		mrg32k3aM2Seq,@object
	.size		mrg32k3aM2Seq,(precalc_xorwow_matrix - mrg32k3aM2Seq)
mrg32k3aM2Seq:
        /* <DEDUP_REMOVED lines=144> */
	.type		precalc_xorwow_matrix,@object
	.size		precalc_xorwow_matrix,(precalc_xorwow_offset_matrix - precalc_xorwow_matrix)
precalc_xorwow_matrix:
        /* <DEDUP_REMOVED lines=6400> */
	.type		precalc_xorwow_offset_matrix,@object
	.size		precalc_xorwow_offset_matrix,(.L_1 - precalc_xorwow_offset_matrix)
precalc_xorwow_offset_matrix:
        /* <DEDUP_REMOVED lines=6400> */
.L_1:


//--------------------- .nv.shared.reserved.0     --------------------------
	.section	.nv.shared.reserved.0,"aw",@nobits
	.weak		__nv_reservedSMEM_offset_0_alias
	.size		__nv_reservedSMEM_offset_0_alias, 0, 64
	.other		__nv_reservedSMEM_offset_0_alias,@"STO_CUDA_RESERVED_SHARED STV_DEFAULT"
__nv_reservedSMEM_offset_0_alias:
	.zero		0
	.zero		64


//--------------------- .nv.global                --------------------------
	.section	.nv.global,"aw",@nobits
.nv.global:
	.type		_ZN34_INTERNAL_badc01f8_4_k_cu_b8c7efa44cuda3std6ranges3__45__cpo9iter_moveE,@object
	.size		_ZN34_INTERNAL_badc01f8_4_k_cu_b8c7efa44cuda3std6ranges3__45__cpo9iter_moveE,(_ZN34_INTERNAL_badc01f8_4_k_cu_b8c7efa44cuda3std3__45__cpo5beginE - _ZN34_INTERNAL_badc01f8_4_k_cu_b8c7efa44cuda3std6ranges3__45__cpo9iter_moveE)
_ZN34_INTERNAL_badc01f8_4_k_cu_b8c7efa44cuda3std6ranges3__45__cpo9iter_moveE:
	.zero		1
	.type		_ZN34_INTERNAL_badc01f8_4_k_cu_b8c7efa44cuda3std3__45__cpo5beginE,@object
	.size		_ZN34_INTERNAL_badc01f8_4_k_cu_b8c7efa44cuda3std3__45__cpo5beginE,(_ZN34_INTERNAL_badc01f8_4_k_cu_b8c7efa44cuda3std3__436_GLOBAL__N__badc01f8_4_k_cu_b8c7efa46ignoreE - _ZN34_INTERNAL_badc01f8_4_k_cu_b8c7efa44cuda3std3__45__cpo5beginE)
_ZN34_INTERNAL_badc01f8_4_k_cu_b8c7efa44cuda3std3__45__cpo5beginE:
	.zero		1
	.type		_ZN34_INTERNAL_badc01f8_4_k_cu_b8c7efa44cuda3std3__436_GLOBAL__N__badc01f8_4_k_cu_b8c7efa46ignoreE,@object
	.size		_ZN34_INTERNAL_badc01f8_4_k_cu_b8c7efa44cuda3std3__436_GLOBAL__N__badc01f8_4_k_cu_b8c7efa46ignoreE,(_ZN34_INTERNAL_badc01f8_4_k_cu_b8c7efa44cuda3std3__45__cpo6cbeginE - _ZN34_INTERNAL_badc01f8_4_k_cu_b8c7efa44cuda3std3__436_GLOBAL__N__badc01f8_4_k_cu_b8c7efa46ignoreE)
_ZN34_INTERNAL_badc01f8_4_k_cu_b8c7efa44cuda3std3__436_GLOBAL__N__badc01f8_4_k_cu_b8c7efa46ignoreE:
	.zero		1
	.type		_ZN34_INTERNAL_badc01f8_4_k_cu_b8c7efa44cuda3std3__45__cpo6cbeginE,@object
	.size		_ZN34_INTERNAL_badc01f8_4_k_cu_b8c7efa44cuda3std3__45__cpo6cbeginE,(_ZN34_INTERNAL_badc01f8_4_k_cu_b8c7efa44cuda3std3__48in_placeE - _ZN34_INTERNAL_badc01f8_4_k_cu_b8c7efa44cuda3std3__45__cpo6cbeginE)
_ZN34_INTERNAL_badc01f8_4_k_cu_b8c7efa44cuda3std3__45__cpo6cbeginE:
	.zero		1
	.type		_ZN34_INTERNAL_badc01f8_4_k_cu_b8c7efa44cuda3std3__48in_placeE,@object
	.size		_ZN34_INTERNAL_badc01f8_4_k_cu_b8c7efa44cuda3std3__48in_placeE,(_ZN34_INTERNAL_badc01f8_4_k_cu_b8c7efa44cuda3std3__45__cpo4cendE - _ZN34_INTERNAL_badc01f8_4_k_cu_b8c7efa44cuda3std3__48in_placeE)
_ZN34_INTERNAL_badc01f8_4_k_cu_b8c7efa44cuda3std3__48in_placeE:
	.zero		1
	.type		_ZN34_INTERNAL_badc01f8_4_k_cu_b8c7efa44cuda3std3__45__cpo4cendE,@object
	.size		_ZN34_INTERNAL_badc01f8_4_k_cu_b8c7efa44cuda3std3__45__cpo4cendE,(_ZN34_INTERNAL_badc01f8_4_k_cu_b8c7efa44cuda3std6ranges3__45__cpo4swapE - _ZN34_INTERNAL_badc01f8_4_k_cu_b8c7efa44cuda3std3__45__cpo4cendE)
_ZN34_INTERNAL_badc01f8_4_k_cu_b8c7efa44cuda3std3__45__cpo4cendE:
	.zero		1
	.type		_ZN34_INTERNAL_badc01f8_4_k_cu_b8c7efa44cuda3std6ranges3__45__cpo4swapE,@object
	.size		_ZN34_INTERNAL_badc01f8_4_k_cu_b8c7efa44cuda3std6ranges3__45__cpo4swapE,(_ZN34_INTERNAL_badc01f8_4_k_cu_b8c7efa44cuda3std3__45__cpo3endE - _ZN34_INTERNAL_badc01f8_4_k_cu_b8c7efa44cuda3std6ranges3__45__cpo4swapE)
_ZN34_INTERNAL_badc01f8_4_k_cu_b8c7efa44cuda3std6ranges3__45__cpo4swapE:
	.zero		1
	.type		_ZN34_INTERNAL_badc01f8_4_k_cu_b8c7efa44cuda3std3__45__cpo3endE,@object
	.size		_ZN34_INTERNAL_badc01f8_4_k_cu_b8c7efa44cuda3std3__45__cpo3endE,(_ZN34_INTERNAL_badc01f8_4_k_cu_b8c7efa44cuda3std3__419piecewise_constructE - _ZN34_INTERNAL_badc01f8_4_k_cu_b8c7efa44cuda3std3__45__cpo3endE)
_ZN34_INTERNAL_badc01f8_4_k_cu_b8c7efa44cuda3std3__45__cpo3endE:
	.zero		1
	.type		_ZN34_INTERNAL_badc01f8_4_k_cu_b8c7efa44cuda3std3__419piecewise_constructE,@object
	.size		_ZN34_INTERNAL_badc01f8_4_k_cu_b8c7efa44cuda3std3__419piecewise_constructE,(.L_14 - _ZN34_INTERNAL_badc01f8_4_k_cu_b8c7efa44cuda3std3__419piecewise_constructE)
_ZN34_INTERNAL_badc01f8_4_k_cu_b8c7efa44cuda3std3__419piecewise_constructE:
	.zero		1
.L_14:


//--------------------- .nv.constant0._Z23createRandomPermutationPiS_il --------------------------
	.section	.nv.constant0._Z23createRandomPermutationPiS_il,"a",@progbits
	.sectionflags	@""
	.align	4
.nv.constant0._Z23createRandomPermutationPiS_il:
	.zero		928


//--------------------- SYMBOLS --------------------------

	.type		.nv.reservedSmem.offset0,@object
	.size		.nv.reservedSmem.offset0,0x4
	.type		malloc,@function
	.type		free,@function
